	.target	sm_100a

	.elftype	@"ET_EXEC"


//--------------------- .note.nv.tkinfo           --------------------------
	.section	.note.nv.tkinfo,"",@"SHT_NOTE"
	.sectionflags	@"SHF_NOTE_NV_TKINFO"
	.tkinfo
        /*0018*/ 	.word	0x00000002
        /*0030*/ 	.string	""
        /*0030*/ 	.string	"ptxas"
        /*0030*/ 	.string	"Cuda compilation tools, release 13.0, V13.0.88"
        /*0030*/ 	.string	"Build cuda_13.0.r13.0/compiler.36424714_0"
        /*0030*/ 	.string	"-arch sm_100a -m 64 "



//--------------------- .note.nv.cuinfo           --------------------------
	.section	.note.nv.cuinfo,"",@"SHT_NOTE"
	.sectionflags	@"SHF_NOTE_NV_CUINFO"
        /*0018*/ 	.short	0x0002
        /*001a*/ 	.short	0x0064
        /*001c*/ 	.short	0x0082
	.zero		2


//--------------------- .nv.info                  --------------------------
	.section	.nv.info,"",@"SHT_CUDA_INFO"
	.align	4


	//----- nvinfo : EIATTR_REGCOUNT
	.align		4
        /*0000*/ 	.byte	0x04, 0x2f
        /*0002*/ 	.short	(.L_19 - .L_18)
	.align		4
.L_18:
        /*0004*/ 	.word	index@(_ZN7cutlass13device_kernelINS_4gemm6kernel13GemmUniversalIN4cute5tupleIJiiiiEEENS1_10collective13CollectiveMmaINS1_35MainloopSm100TmaUmmaWarpSpecializedILi22ELi2ELi4ENS5_IJNS4_1CILi1EEESB_SB_EEEEENS5_IJNSA_ILi64EEENSA_ILi16EEESE_EEENS_6half_tENS5_IJlSB_lEEESH_SI_NS4_8TiledMMAINS4_8MMA_AtomIJNS4_20SM100_MMA_F16BF16_SSISH_SH_fLi64ELi16ELNS4_4UMMA5MajorE0ELSN_0ELNSM_7ScaleInE0ELSO_0EEEEEENS4_6LayoutISC_NS5_IJNSA_ILi0EEESS_SS_EEEEENS5_IJNS4_10UnderscoreESV_SV_EEEEENS4_13SM90_TMA_LOADENS4_14ComposedLayoutINS4_7SwizzleILi3ELi4ELi3EEENS4_18smem_ptr_flag_bitsILi16EEENSR_INS5_IJNSA_ILi8EEESE_EEENS5_IJSE_SB_EEEEEEEvNS4_8identityESY_S18_vS19_EENS_8epilogue10collective18CollectiveEpilogueINS1B_23Sm100TmaWarpSpecializedILi2ELi1ELi8ELb1ELb0EEEJSG_NS5_IJNSR_ISE_SB_EENSR_ISF_SB_EEEEESH_SI_SH_SI_NS1B_6fusion15FusionCallbacksIS1F_NS1J_17LinearCombinationISH_fSH_fLNS_15FloatRoundStyleE2EEESG_S1I_JEEENS4_5SM1004TMEM4LOAD26SM100_TMEM_LOAD_16dp256b2xESY_NSZ_INS10_ILi1ELi4ELi3EEES13_NSR_INS5_IJS14_SF_EEENS5_IJSF_SB_EEEEEEENS4_17SM75_U32x4_LDSM_NENS4_14SM90_TMA_STOREES1X_NS4_17SM90_U32x4_STSM_NENS4_39AutoVectorizingCopyWithAssumedAlignmentILi128EEEEEEvvEEEEvNT_6ParamsE)
        /*0008*/ 	.word	0x00000046


	//----- nvinfo : EIATTR_FRAME_SIZE
	.align		4
.L_19:
        /*000c*/ 	.byte	0x04, 0x11
        /*000e*/ 	.short	(.L_21 - .L_20)
	.align		4
.L_20:
        /*0010*/ 	.word	index@($__internal_2_$__cuda_sm10x_tcgen05_guardrail_trap_unallocated_columns_being_dealloced)
        /*0014*/ 	.word	0x00000000


	//----- nvinfo : EIATTR_FRAME_SIZE
	.align		4
.L_21:
        /*0018*/ 	.byte	0x04, 0x11
        /*001a*/ 	.short	(.L_23 - .L_22)
	.align		4
.L_22:
        /*001c*/ 	.word	index@($__internal_1_$__cuda_sm10x_tcgen05_guardrail_trap_phase_invalid_during_alloc)
        /*0020*/ 	.word	0x00000000


	//----- nvinfo : EIATTR_FRAME_SIZE
	.align		4
.L_23:
        /*0024*/ 	.byte	0x04, 0x11
        /*0026*/ 	.short	(.L_25 - .L_24)
	.align		4
.L_24:
        /*0028*/ 	.word	index@($__internal_0_$__cuda_sm10x_tcgen05_guardrail_trap_col_being_dealloced_not_returned_by_alloc)
        /*002c*/ 	.word	0x00000000


	//----- nvinfo : EIATTR_FRAME_SIZE
	.align		4
.L_25:
        /*0030*/ 	.byte	0x04, 0x11
        /*0032*/ 	.short	(.L_27 - .L_26)
	.align		4
.L_26:
        /*0034*/ 	.word	index@(_ZN7cutlass13device_kernelINS_4gemm6kernel13GemmUniversalIN4cute5tupleIJiiiiEEENS1_10collective13CollectiveMmaINS1_35MainloopSm100TmaUmmaWarpSpecializedILi22ELi2ELi4ENS5_IJNS4_1CILi1EEESB_SB_EEEEENS5_IJNSA_ILi64EEENSA_ILi16EEESE_EEENS_6half_tENS5_IJlSB_lEEESH_SI_NS4_8TiledMMAINS4_8MMA_AtomIJNS4_20SM100_MMA_F16BF16_SSISH_SH_fLi64ELi16ELNS4_4UMMA5MajorE0ELSN_0ELNSM_7ScaleInE0ELSO_0EEEEEENS4_6LayoutISC_NS5_IJNSA_ILi0EEESS_SS_EEEEENS5_IJNS4_10UnderscoreESV_SV_EEEEENS4_13SM90_TMA_LOADENS4_14ComposedLayoutINS4_7SwizzleILi3ELi4ELi3EEENS4_18smem_ptr_flag_bitsILi16EEENSR_INS5_IJNSA_ILi8EEESE_EEENS5_IJSE_SB_EEEEEEEvNS4_8identityESY_S18_vS19_EENS_8epilogue10collective18CollectiveEpilogueINS1B_23Sm100TmaWarpSpecializedILi2ELi1ELi8ELb1ELb0EEEJSG_NS5_IJNSR_ISE_SB_EENSR_ISF_SB_EEEEESH_SI_SH_SI_NS1B_6fusion15FusionCallbacksIS1F_NS1J_17LinearCombinationISH_fSH_fLNS_15FloatRoundStyleE2EEESG_S1I_JEEENS4_5SM1004TMEM4LOAD26SM100_TMEM_LOAD_16dp256b2xESY_NSZ_INS10_ILi1ELi4ELi3EEES13_NSR_INS5_IJS14_SF_EEENS5_IJSF_SB_EEEEEEENS4_17SM75_U32x4_LDSM_NENS4_14SM90_TMA_STOREES1X_NS4_17SM90_U32x4_STSM_NENS4_39AutoVectorizingCopyWithAssumedAlignmentILi128EEEEEEvvEEEEvNT_6ParamsE)
        /*0038*/ 	.word	0x00000000


	//----- nvinfo : EIATTR_MIN_STACK_SIZE
	.align		4
.L_27:
        /*003c*/ 	.byte	0x04, 0x12
        /*003e*/ 	.short	(.L_29 - .L_28)
	.align		4
.L_28:
        /*0040*/ 	.word	index@(_ZN7cutlass13device_kernelINS_4gemm6kernel13GemmUniversalIN4cute5tupleIJiiiiEEENS1_10collective13CollectiveMmaINS1_35MainloopSm100TmaUmmaWarpSpecializedILi22ELi2ELi4ENS5_IJNS4_1CILi1EEESB_SB_EEEEENS5_IJNSA_ILi64EEENSA_ILi16EEESE_EEENS_6half_tENS5_IJlSB_lEEESH_SI_NS4_8TiledMMAINS4_8MMA_AtomIJNS4_20SM100_MMA_F16BF16_SSISH_SH_fLi64ELi16ELNS4_4UMMA5MajorE0ELSN_0ELNSM_7ScaleInE0ELSO_0EEEEEENS4_6LayoutISC_NS5_IJNSA_ILi0EEESS_SS_EEEEENS5_IJNS4_10UnderscoreESV_SV_EEEEENS4_13SM90_TMA_LOADENS4_14ComposedLayoutINS4_7SwizzleILi3ELi4ELi3EEENS4_18smem_ptr_flag_bitsILi16EEENSR_INS5_IJNSA_ILi8EEESE_EEENS5_IJSE_SB_EEEEEEEvNS4_8identityESY_S18_vS19_EENS_8epilogue10collective18CollectiveEpilogueINS1B_23Sm100TmaWarpSpecializedILi2ELi1ELi8ELb1ELb0EEEJSG_NS5_IJNSR_ISE_SB_EENSR_ISF_SB_EEEEESH_SI_SH_SI_NS1B_6fusion15FusionCallbacksIS1F_NS1J_17LinearCombinationISH_fSH_fLNS_15FloatRoundStyleE2EEESG_S1I_JEEENS4_5SM1004TMEM4LOAD26SM100_TMEM_LOAD_16dp256b2xESY_NSZ_INS10_ILi1ELi4ELi3EEES13_NSR_INS5_IJS14_SF_EEENS5_IJSF_SB_EEEEEEENS4_17SM75_U32x4_LDSM_NENS4_14SM90_TMA_STOREES1X_NS4_17SM90_U32x4_STSM_NENS4_39AutoVectorizingCopyWithAssumedAlignmentILi128EEEEEEvvEEEEvNT_6ParamsE)
        /*0044*/ 	.word	0x00000000
.L_29:


//--------------------- .nv.compat                --------------------------
	.section	.nv.compat,"",@"SHT_CUDA_COMPAT_INFO"
	.align	4
        /*0000*/ 	.byte	0x02, 0x09, 0x01, 0x00, 0x02, 0x02, 0x02, 0x00, 0x02, 0x05, 0x05, 0x00, 0x03, 0x07, 0x01, 0x01
        /*0010*/ 	.byte	0x02, 0x03, 0x01, 0x00, 0x02, 0x06, 0x01, 0x00, 0x04, 0x0b, 0x08, 0x00, 0x09, 0x00, 0x00, 0x00
        /*0020*/ 	.byte	0x00, 0x00, 0x00, 0x00


//--------------------- .nv.info._ZN7cutlass13device_kernelINS_4gemm6kernel13GemmUniversalIN4cute5tupleIJiiiiEEENS1_10collective13CollectiveMmaINS1_35MainloopSm100TmaUmmaWarpSpecializedILi22ELi2ELi4ENS5_IJNS4_1CILi1EEESB_SB_EEEEENS5_IJNSA_ILi64EEENSA_ILi16EEESE_EEENS_6half_tENS5_IJlSB_lEEESH_SI_NS4_8TiledMMAINS4_8MMA_AtomIJNS4_20SM100_MMA_F16BF16_SSISH_SH_fLi64ELi16ELNS4_4UMMA5MajorE0ELSN_0ELNSM_7ScaleInE0ELSO_0EEEEEENS4_6LayoutISC_NS5_IJNSA_ILi0EEESS_SS_EEEEENS5_IJNS4_10UnderscoreESV_SV_EEEEENS4_13SM90_TMA_LOADENS4_14ComposedLayoutINS4_7SwizzleILi3ELi4ELi3EEENS4_18smem_ptr_flag_bitsILi16EEENSR_INS5_IJNSA_ILi8EEESE_EEENS5_IJSE_SB_EEEEEEEvNS4_8identityESY_S18_vS19_EENS_8epilogue10collective18CollectiveEpilogueINS1B_23Sm100TmaWarpSpecializedILi2ELi1ELi8ELb1ELb0EEEJSG_NS5_IJNSR_ISE_SB_EENSR_ISF_SB_EEEEESH_SI_SH_SI_NS1B_6fusion15FusionCallbacksIS1F_NS1J_17LinearCombinationISH_fSH_fLNS_15FloatRoundStyleE2EEESG_S1I_JEEENS4_5SM1004TMEM4LOAD26SM100_TMEM_LOAD_16dp256b2xESY_NSZ_INS10_ILi1ELi4ELi3EEES13_NSR_INS5_IJS14_SF_EEENS5_IJSF_SB_EEEEEEENS4_17SM75_U32x4_LDSM_NENS4_14SM90_TMA_STOREES1X_NS4_17SM90_U32x4_STSM_NENS4_39AutoVectorizingCopyWithAssumedAlignmentILi128EEEEEEvvEEEEvNT_6ParamsE --------------------------
	.section	.nv.info._ZN7cutlass13device_kernelINS_4gemm6kernel13GemmUniversalIN4cute5tupleIJiiiiEEENS1_10collective13CollectiveMmaINS1_35MainloopSm100TmaUmmaWarpSpecializedILi22ELi2ELi4ENS5_IJNS4_1CILi1EEESB_SB_EEEEENS5_IJNSA_ILi64EEENSA_ILi16EEESE_EEENS_6half_tENS5_IJlSB_lEEESH_SI_NS4_8TiledMMAINS4_8MMA_AtomIJNS4_20SM100_MMA_F16BF16_SSISH_SH_fLi64ELi16ELNS4_4UMMA5MajorE0ELSN_0ELNSM_7ScaleInE0ELSO_0EEEEEENS4_6LayoutISC_NS5_IJNSA_ILi0EEESS_SS_EEEEENS5_IJNS4_10UnderscoreESV_SV_EEEEENS4_13SM90_TMA_LOADENS4_14ComposedLayoutINS4_7SwizzleILi3ELi4ELi3EEENS4_18smem_ptr_flag_bitsILi16EEENSR_INS5_IJNSA_ILi8EEESE_EEENS5_IJSE_SB_EEEEEEEvNS4_8identityESY_S18_vS19_EENS_8epilogue10collective18CollectiveEpilogueINS1B_23Sm100TmaWarpSpecializedILi2ELi1ELi8ELb1ELb0EEEJSG_NS5_IJNSR_ISE_SB_EENSR_ISF_SB_EEEEESH_SI_SH_SI_NS1B_6fusion15FusionCallbacksIS1F_NS1J_17LinearCombinationISH_fSH_fLNS_15FloatRoundStyleE2EEESG_S1I_JEEENS4_5SM1004TMEM4LOAD26SM100_TMEM_LOAD_16dp256b2xESY_NSZ_INS10_ILi1ELi4ELi3EEES13_NSR_INS5_IJS14_SF_EEENS5_IJSF_SB_EEEEEEENS4_17SM75_U32x4_LDSM_NENS4_14SM90_TMA_STOREES1X_NS4_17SM90_U32x4_STSM_NENS4_39AutoVectorizingCopyWithAssumedAlignmentILi128EEEEEEvvEEEEvNT_6ParamsE,"",@"SHT_CUDA_INFO"
	.sectionflags	@""
	.align	4


	//----- nvinfo : EIATTR_CUDA_API_VERSION
	.align		4
        /*0000*/ 	.byte	0x04, 0x37
        /*0002*/ 	.short	(.L_31 - .L_30)
.L_30:
        /*0004*/ 	.word	0x00000082


	//----- nvinfo : EIATTR_KPARAM_INFO
	.align		4
.L_31:
        /*0008*/ 	.byte	0x04, 0x17
        /*000a*/ 	.short	(.L_33 - .L_32)
.L_32:
        /*000c*/ 	.word	0x00000000
        /*0010*/ 	.short	0x0000
        /*0012*/ 	.short	0x0000
        /*0014*/ 	.byte	0x00, 0xf0, 0x01, 0x20


	//----- nvinfo : EIATTR_AT_ENTRY_FRAGMENTS
	.align		4
.L_33:
        /*0018*/ 	.byte	0x04, 0x4f
        /*001a*/ 	.short	(.L_35 - .L_34)


	//   ....[0]....
.L_34:
        /*001c*/ 	.word	0x00000006


	//----- nvinfo : EIATTR_RESERVED_SMEM_USED
	.align		4
.L_35:
        /*0020*/ 	.byte	0x01, 0x41
	.zero		2


	//----- nvinfo : EIATTR_SPARSE_MMA_MASK
	.align		4
        /*0024*/ 	.byte	0x03, 0x50
        /*0026*/ 	.short	0x0000


	//----- nvinfo : EIATTR_TCGEN05_1CTA_USED
	.align		4
        /*0028*/ 	.byte	0x01, 0x51
	.zero		2


	//----- nvinfo : EIATTR_MAXREG_COUNT
	.align		4
        /*002c*/ 	.byte	0x03, 0x1b
        /*002e*/ 	.short	0x00ff


	//----- nvinfo : EIATTR_NUM_BARRIERS
	.align		4
        /*0030*/ 	.byte	0x02, 0x4c
        /*0032*/ 	.byte	0x07
	.zero		1


	//----- nvinfo : EIATTR_EXTERNS
	.align		4
        /*0034*/ 	.byte	0x04, 0x0f
        /*0036*/ 	.short	(.L_37 - .L_36)


	//   ....[0]....
	.align		4
.L_36:
        /*0038*/ 	.word	index@(__assertfail)


	//----- nvinfo : EIATTR_MERCURY_ISA_VERSION
	.align		4
.L_37:
        /*003c*/ 	.byte	0x03, 0x5f
        /*003e*/ 	.short	0x0101


	//----- nvinfo : EIATTR_INT_WARP_WIDE_INSTR_OFFSETS
	.align		4
        /*0040*/ 	.byte	0x04, 0x31
        /*0042*/ 	.short	(.L_39 - .L_38)


	//   ....[0]....
.L_38:
        /*0044*/ 	.word	0x00002010


	//   ....[1]....
        /*0048*/ 	.word	0x000044d0


	//   ....[2]....
        /*004c*/ 	.word	0x00004500


	//   ....[3]....
        /*0050*/ 	.word	0x00004550


	//   ....[4]....
        /*0054*/ 	.word	0x00004f30


	//   ....[5]....
        /*0058*/ 	.word	0x00005070


	//----- nvinfo : EIATTR_COOP_GROUP_MASK_REGIDS
	.align		4
.L_39:
        /*005c*/ 	.byte	0x04, 0x29
        /*005e*/ 	.short	(.L_41 - .L_40)


	//   ....[0]....
.L_40:
        /*0060*/ 	.word	0xffffffff


	//   ....[1]....
        /*0064*/ 	.word	0xffffffff


	//   ....[2]....
        /*0068*/ 	.word	0xffffffff


	//   ....[3]....
        /*006c*/ 	.word	0xffffffff


	//   ....[4]....
        /*0070*/ 	.word	0xffffffff


	//   ....[5]....
        /*0074*/ 	.word	0xffffffff


	//   ....[6]....
        /*0078*/ 	.word	0xffffffff


	//   ....[7]....
        /*007c*/ 	.word	0xffffffff


	//   ....[8]....
        /*0080*/ 	.word	0xffffffff


	//   ....[9]....
        /*0084*/ 	.word	0xffffffff


	//   ....[10]....
        /*0088*/ 	.word	0xffffffff


	//   ....[11]....
        /*008c*/ 	.word	0xffffffff


	//   ....[12]....
        /*0090*/ 	.word	0xffffffff


	//----- nvinfo : EIATTR_COOP_GROUP_INSTR_OFFSETS
	.align		4
.L_41:
        /*0094*/ 	.byte	0x04, 0x28
        /*0096*/ 	.short	(.L_43 - .L_42)


	//   ....[0]....
.L_42:
        /*0098*/ 	.word	0x00000090


	//   ....[1]....
        /*009c*/ 	.word	0x000004d0


	//   ....[2]....
        /*00a0*/ 	.word	0x000008b0


	//   ....[3]....
        /*00a4*/ 	.word	0x00000a10


	//   ....[4]....
        /*00a8*/ 	.word	0x00000b10


	//   ....[5]....
        /*00ac*/ 	.word	0x00000c80


	//   ....[6]....
        /*00b0*/ 	.word	0x00000e20


	//   ....[7]....
        /*00b4*/ 	.word	0x00001ef0


	//   ....[8]....
        /*00b8*/ 	.word	0x000036f0


	//   ....[9]....
        /*00bc*/ 	.word	0x00003900


	//   ....[10]....
        /*00c0*/ 	.word	0x00003930


	//   ....[11]....
        /*00c4*/ 	.word	0x000043c0


	//   ....[12]....
        /*00c8*/ 	.word	0x000045f0


	//----- nvinfo : EIATTR_VRC_CTA_INIT_COUNT
	.align		4
.L_43:
        /*00cc*/ 	.byte	0x02, 0x4a
        /*00ce*/ 	.byte	0x80
	.zero		1


	//----- nvinfo : EIATTR_SYSCALL_OFFSETS
	.align		4
        /*00d0*/ 	.byte	0x04, 0x46
        /*00d2*/ 	.short	(.L_45 - .L_44)


	//   ....[0]....
.L_44:
        /*00d4*/ 	.word	0x00005b50


	//   ....[1]....
        /*00d8*/ 	.word	0x00005c40


	//   ....[2]....
        /*00dc*/ 	.word	0x00006300


	//----- nvinfo : EIATTR_MBARRIER_INSTR_OFFSETS
	.align		4
.L_45:
        /*00e0*/ 	.byte	0x04, 0x39
        /*00e2*/ 	.short	(.L_47 - .L_46)


	//   ....[0]....
.L_46:
        /*00e4*/ 	.word	0x000005d0
        /*00e8*/ 	.word	0x000000ff
        /*00ec*/ 	.word	0x00000000
        /*00f0*/ 	.short	0x0100
        /*00f2*/ 	.byte	0x05
	.zero		1


	//   ....[1]....
        /*00f4*/ 	.word	0x000005e0
        /*00f8*/ 	.word	0x000000ff
        /*00fc*/ 	.word	0x000000b0
        /*0100*/ 	.short	0x0100
        /*0102*/ 	.byte	0x05
	.zero		1


	//   ....[2]....
        /*0104*/ 	.word	0x000005f0
        /*0108*/ 	.word	0x000000ff
        /*010c*/ 	.word	0x00000008
        /*0110*/ 	.short	0x0100
        /*0112*/ 	.byte	0x05
	.zero		1


	//   ....[3]....
        /*0114*/ 	.word	0x00000600
        /*0118*/ 	.word	0x000000ff
        /*011c*/ 	.word	0x000000b8
        /*0120*/ 	.short	0x0100
        /*0122*/ 	.byte	0x05
	.zero		1


	//   ....[4]....
        /*0124*/ 	.word	0x00000610
        /*0128*/ 	.word	0x000000ff
        /*012c*/ 	.word	0x00000010
        /*0130*/ 	.short	0x0100
        /*0132*/ 	.byte	0x05
	.zero		1


	//   ....[5]....
        /*0134*/ 	.word	0x00000620
        /*0138*/ 	.word	0x000000ff
        /*013c*/ 	.word	0x000000c0
        /*0140*/ 	.short	0x0100
        /*0142*/ 	.byte	0x05
	.zero		1


	//   ....[6]....
        /*0144*/ 	.word	0x00000630
        /*0148*/ 	.word	0x000000ff
        /*014c*/ 	.word	0x00000018
        /*0150*/ 	.short	0x0100
        /*0152*/ 	.byte	0x05
	.zero		1


	//   ....[7]....
        /*0154*/ 	.word	0x00000640
        /*0158*/ 	.word	0x000000ff
        /*015c*/ 	.word	0x000000c8
        /*0160*/ 	.short	0x0100
        /*0162*/ 	.byte	0x05
	.zero		1


	//   ....[8]....
        /*0164*/ 	.word	0x00000650
        /*0168*/ 	.word	0x000000ff
        /*016c*/ 	.word	0x00000020
        /*0170*/ 	.short	0x0100
        /*0172*/ 	.byte	0x05
	.zero		1


	//   ....[9]....
        /*0174*/ 	.word	0x00000660
        /*0178*/ 	.word	0x000000ff
        /*017c*/ 	.word	0x000000d0
        /*0180*/ 	.short	0x0100
        /*0182*/ 	.byte	0x05
	.zero		1


	//   ....[10]....
        /*0184*/ 	.word	0x00000670
        /*0188*/ 	.word	0x000000ff
        /*018c*/ 	.word	0x00000028
        /*0190*/ 	.short	0x0100
        /*0192*/ 	.byte	0x05
	.zero		1


	//   ....[11]....
        /*0194*/ 	.word	0x00000680
        /*0198*/ 	.word	0x000000ff
        /*019c*/ 	.word	0x000000d8
        /*01a0*/ 	.short	0x0100
        /*01a2*/ 	.byte	0x05
	.zero		1


	//   ....[12]....
        /*01a4*/ 	.word	0x00000690
        /*01a8*/ 	.word	0x000000ff
        /*01ac*/ 	.word	0x00000030
        /*01b0*/ 	.short	0x0100
        /*01b2*/ 	.byte	0x05
	.zero		1


	//   ....[13]....
        /*01b4*/ 	.word	0x000006a0
        /*01b8*/ 	.word	0x000000ff
        /*01bc*/ 	.word	0x000000e0
        /*01c0*/ 	.short	0x0100
        /*01c2*/ 	.byte	0x05
	.zero		1


	//   ....[14]....
        /*01c4*/ 	.word	0x000006b0
        /*01c8*/ 	.word	0x000000ff
        /*01cc*/ 	.word	0x00000038
        /*01d0*/ 	.short	0x0100
        /*01d2*/ 	.byte	0x05
	.zero		1


	//   ....[15]....
        /*01d4*/ 	.word	0x000006c0
        /*01d8*/ 	.word	0x000000ff
        /*01dc*/ 	.word	0x000000e8
        /*01e0*/ 	.short	0x0100
        /*01e2*/ 	.byte	0x05
	.zero		1


	//   ....[16]....
        /*01e4*/ 	.word	0x000006d0
        /*01e8*/ 	.word	0x000000ff
        /*01ec*/ 	.word	0x00000040
        /*01f0*/ 	.short	0x0100
        /*01f2*/ 	.byte	0x05
	.zero		1


	//   ....[17]....
        /*01f4*/ 	.word	0x000006e0
        /*01f8*/ 	.word	0x000000ff
        /*01fc*/ 	.word	0x000000f0
        /*0200*/ 	.short	0x0100
        /*0202*/ 	.byte	0x05
	.zero		1


	//   ....[18]....
        /*0204*/ 	.word	0x000006f0
        /*0208*/ 	.word	0x000000ff
        /*020c*/ 	.word	0x00000048
        /*0210*/ 	.short	0x0100
        /*0212*/ 	.byte	0x05
	.zero		1


	//   ....[19]....
        /*0214*/ 	.word	0x00000700
        /*0218*/ 	.word	0x000000ff
        /*021c*/ 	.word	0x000000f8
        /*0220*/ 	.short	0x0100
        /*0222*/ 	.byte	0x05
	.zero		1


	//   ....[20]....
        /*0224*/ 	.word	0x00000710
        /*0228*/ 	.word	0x000000ff
        /*022c*/ 	.word	0x00000050
        /*0230*/ 	.short	0x0100
        /*0232*/ 	.byte	0x05
	.zero		1


	//   ....[21]....
        /*0234*/ 	.word	0x00000720
        /*0238*/ 	.word	0x000000ff
        /*023c*/ 	.word	0x00000100
        /*0240*/ 	.short	0x0100
        /*0242*/ 	.byte	0x05
	.zero		1


	//   ....[22]....
        /*0244*/ 	.word	0x00000730
        /*0248*/ 	.word	0x000000ff
        /*024c*/ 	.word	0x00000058
        /*0250*/ 	.short	0x0100
        /*0252*/ 	.byte	0x05
	.zero		1


	//   ....[23]....
        /*0254*/ 	.word	0x00000740
        /*0258*/ 	.word	0x000000ff
        /*025c*/ 	.word	0x00000108
        /*0260*/ 	.short	0x0100
        /*0262*/ 	.byte	0x05
	.zero		1


	//   ....[24]....
        /*0264*/ 	.word	0x00000750
        /*0268*/ 	.word	0x000000ff
        /*026c*/ 	.word	0x00000060
        /*0270*/ 	.short	0x0100
        /*0272*/ 	.byte	0x05
	.zero		1


	//   ....[25]....
        /*0274*/ 	.word	0x00000760
        /*0278*/ 	.word	0x000000ff
        /*027c*/ 	.word	0x00000110
        /*0280*/ 	.short	0x0100
        /*0282*/ 	.byte	0x05
	.zero		1


	//   ....[26]....
        /*0284*/ 	.word	0x00000770
        /*0288*/ 	.word	0x000000ff
        /*028c*/ 	.word	0x00000068
        /*0290*/ 	.short	0x0100
        /*0292*/ 	.byte	0x05
	.zero		1


	//   ....[27]....
        /*0294*/ 	.word	0x00000780
        /*0298*/ 	.word	0x000000ff
        /*029c*/ 	.word	0x00000118
        /*02a0*/ 	.short	0x0100
        /*02a2*/ 	.byte	0x05
	.zero		1


	//   ....[28]....
        /*02a4*/ 	.word	0x00000790
        /*02a8*/ 	.word	0x000000ff
        /*02ac*/ 	.word	0x00000070
        /*02b0*/ 	.short	0x0100
        /*02b2*/ 	.byte	0x05
	.zero		1


	//   ....[29]....
        /*02b4*/ 	.word	0x000007a0
        /*02b8*/ 	.word	0x000000ff
        /*02bc*/ 	.word	0x00000120
        /*02c0*/ 	.short	0x0100
        /*02c2*/ 	.byte	0x05
	.zero		1


	//   ....[30]....
        /*02c4*/ 	.word	0x000007b0
        /*02c8*/ 	.word	0x000000ff
        /*02cc*/ 	.word	0x00000078
        /*02d0*/ 	.short	0x0100
        /*02d2*/ 	.byte	0x05
	.zero		1


	//   ....[31]....
        /*02d4*/ 	.word	0x000007c0
        /*02d8*/ 	.word	0x000000ff
        /*02dc*/ 	.word	0x00000128
        /*02e0*/ 	.short	0x0100
        /*02e2*/ 	.byte	0x05
	.zero		1


	//   ....[32]....
        /*02e4*/ 	.word	0x000007d0
        /*02e8*/ 	.word	0x000000ff
        /*02ec*/ 	.word	0x00000080
        /*02f0*/ 	.short	0x0100
        /*02f2*/ 	.byte	0x05
	.zero		1


	//   ....[33]....
        /*02f4*/ 	.word	0x000007e0
        /*02f8*/ 	.word	0x000000ff
        /*02fc*/ 	.word	0x00000130
        /*0300*/ 	.short	0x0100
        /*0302*/ 	.byte	0x05
	.zero		1


	//   ....[34]....
        /*0304*/ 	.word	0x000007f0
        /*0308*/ 	.word	0x000000ff
        /*030c*/ 	.word	0x00000088
        /*0310*/ 	.short	0x0100
        /*0312*/ 	.byte	0x05
	.zero		1


	//   ....[35]....
        /*0314*/ 	.word	0x00000800
        /*0318*/ 	.word	0x000000ff
        /*031c*/ 	.word	0x00000138
        /*0320*/ 	.short	0x0100
        /*0322*/ 	.byte	0x05
	.zero		1


	//   ....[36]....
        /*0324*/ 	.word	0x00000810
        /*0328*/ 	.word	0x000000ff
        /*032c*/ 	.word	0x00000090
        /*0330*/ 	.short	0x0100
        /*0332*/ 	.byte	0x05
	.zero		1


	//   ....[37]....
        /*0334*/ 	.word	0x00000820
        /*0338*/ 	.word	0x000000ff
        /*033c*/ 	.word	0x00000140
        /*0340*/ 	.short	0x0100
        /*0342*/ 	.byte	0x05
	.zero		1


	//   ....[38]....
        /*0344*/ 	.word	0x00000830
        /*0348*/ 	.word	0x000000ff
        /*034c*/ 	.word	0x00000098
        /*0350*/ 	.short	0x0100
        /*0352*/ 	.byte	0x05
	.zero		1


	//   ....[39]....
        /*0354*/ 	.word	0x00000840
        /*0358*/ 	.word	0x000000ff
        /*035c*/ 	.word	0x00000148
        /*0360*/ 	.short	0x0100
        /*0362*/ 	.byte	0x05
	.zero		1


	//   ....[40]....
        /*0364*/ 	.word	0x00000850
        /*0368*/ 	.word	0x000000ff
        /*036c*/ 	.word	0x000000a0
        /*0370*/ 	.short	0x0100
        /*0372*/ 	.byte	0x05
	.zero		1


	//   ....[41]....
        /*0374*/ 	.word	0x00000860
        /*0378*/ 	.word	0x000000ff
        /*037c*/ 	.word	0x00000150
        /*0380*/ 	.short	0x0100
        /*0382*/ 	.byte	0x05
	.zero		1


	//   ....[42]....
        /*0384*/ 	.word	0x00000870
        /*0388*/ 	.word	0x000000ff
        /*038c*/ 	.word	0x000000a8
        /*0390*/ 	.short	0x0100
        /*0392*/ 	.byte	0x05
	.zero		1


	//   ....[43]....
        /*0394*/ 	.word	0x00000880
        /*0398*/ 	.word	0x000000ff
        /*039c*/ 	.word	0x00000158
        /*03a0*/ 	.short	0x0100
        /*03a2*/ 	.byte	0x05
	.zero		1


	//   ....[44]....
        /*03a4*/ 	.word	0x000009c0
        /*03a8*/ 	.word	0x000000ff
        /*03ac*/ 	.word	0x00000160
        /*03b0*/ 	.short	0x0100
        /*03b2*/ 	.byte	0x07
	.zero		1


	//   ....[45]....
        /*03b4*/ 	.word	0x000009d0
        /*03b8*/ 	.word	0x000000ff
        /*03bc*/ 	.word	0x00000170
        /*03c0*/ 	.short	0x0100
        /*03c2*/ 	.byte	0x07
	.zero		1


	//   ....[46]....
        /*03c4*/ 	.word	0x000009e0
        /*03c8*/ 	.word	0x000000ff
        /*03cc*/ 	.word	0x00000168
        /*03d0*/ 	.short	0x0100
        /*03d2*/ 	.byte	0x07
	.zero		1


	//   ....[47]....
        /*03d4*/ 	.word	0x000009f0
        /*03d8*/ 	.word	0x000000ff
        /*03dc*/ 	.word	0x00000178
        /*03e0*/ 	.short	0x0100
        /*03e2*/ 	.byte	0x07
	.zero		1


	//   ....[48]....
        /*03e4*/ 	.word	0x00000ae0
        /*03e8*/ 	.word	0x000000ff
        /*03ec*/ 	.word	0x00000180
        /*03f0*/ 	.short	0x0100
        /*03f2*/ 	.byte	0x05
	.zero		1


	//   ....[49]....
        /*03f4*/ 	.word	0x00000af0
        /*03f8*/ 	.word	0x000000ff
        /*03fc*/ 	.word	0x00000188
        /*0400*/ 	.short	0x0100
        /*0402*/ 	.byte	0x05
	.zero		1


	//   ....[50]....
        /*0404*/ 	.word	0x00000c30
        /*0408*/ 	.word	0x000000ff
        /*040c*/ 	.word	0x00000190
        /*0410*/ 	.short	0x0100
        /*0412*/ 	.byte	0x05
	.zero		1


	//   ....[51]....
        /*0414*/ 	.word	0x00000c40
        /*0418*/ 	.word	0x000000ff
        /*041c*/ 	.word	0x000001a0
        /*0420*/ 	.short	0x0100
        /*0422*/ 	.byte	0x05
	.zero		1


	//   ....[52]....
        /*0424*/ 	.word	0x00000c50
        /*0428*/ 	.word	0x000000ff
        /*042c*/ 	.word	0x00000198
        /*0430*/ 	.short	0x0100
        /*0432*/ 	.byte	0x05
	.zero		1


	//   ....[53]....
        /*0434*/ 	.word	0x00000c60
        /*0438*/ 	.word	0x000000ff
        /*043c*/ 	.word	0x000001a8
        /*0440*/ 	.short	0x0100
        /*0442*/ 	.byte	0x05
	.zero		1


	//   ....[54]....
        /*0444*/ 	.word	0x00000d90
        /*0448*/ 	.word	0x000000ff
        /*044c*/ 	.word	0x000001b0
        /*0450*/ 	.short	0x0100
        /*0452*/ 	.byte	0x07
	.zero		1


	//   ....[55]....
        /*0454*/ 	.word	0x00000da0
        /*0458*/ 	.word	0x000000ff
        /*045c*/ 	.word	0x000001d0
        /*0460*/ 	.short	0x0100
        /*0462*/ 	.byte	0x07
	.zero		1


	//   ....[56]....
        /*0464*/ 	.word	0x00000db0
        /*0468*/ 	.word	0x000000ff
        /*046c*/ 	.word	0x000001b8
        /*0470*/ 	.short	0x0100
        /*0472*/ 	.byte	0x07
	.zero		1


	//   ....[57]....
        /*0474*/ 	.word	0x00000dc0
        /*0478*/ 	.word	0x000000ff
        /*047c*/ 	.word	0x000001d8
        /*0480*/ 	.short	0x0100
        /*0482*/ 	.byte	0x07
	.zero		1


	//   ....[58]....
        /*0484*/ 	.word	0x00000dd0
        /*0488*/ 	.word	0x000000ff
        /*048c*/ 	.word	0x000001c0
        /*0490*/ 	.short	0x0100
        /*0492*/ 	.byte	0x07
	.zero		1


	//   ....[59]....
        /*0494*/ 	.word	0x00000de0
        /*0498*/ 	.word	0x000000ff
        /*049c*/ 	.word	0x000001e0
        /*04a0*/ 	.short	0x0100
        /*04a2*/ 	.byte	0x07
	.zero		1


	//   ....[60]....
        /*04a4*/ 	.word	0x00000df0
        /*04a8*/ 	.word	0x000000ff
        /*04ac*/ 	.word	0x000001c8
        /*04b0*/ 	.short	0x0100
        /*04b2*/ 	.byte	0x07
	.zero		1


	//   ....[61]....
        /*04b4*/ 	.word	0x00000e00
        /*04b8*/ 	.word	0x000000ff
        /*04bc*/ 	.word	0x000001e8
        /*04c0*/ 	.short	0x0100
        /*04c2*/ 	.byte	0x07
	.zero		1


	//   ....[62]....
        /*04c4*/ 	.word	0x00000ef0
        /*04c8*/ 	.word	0x000000ff
        /*04cc*/ 	.word	0x000001f0
        /*04d0*/ 	.short	0x0100
        /*04d2*/ 	.byte	0x05
	.zero		1


	//   ....[63]....
        /*04d4*/ 	.word	0x00000f00
        /*04d8*/ 	.word	0x000000ff
        /*04dc*/ 	.word	0x00000200
        /*04e0*/ 	.short	0x0100
        /*04e2*/ 	.byte	0x05
	.zero		1


	//   ....[64]....
        /*04e4*/ 	.word	0x00000f10
        /*04e8*/ 	.word	0x000000ff
        /*04ec*/ 	.word	0x000001f8
        /*04f0*/ 	.short	0x0100
        /*04f2*/ 	.byte	0x05
	.zero		1


	//   ....[65]....
        /*04f4*/ 	.word	0x00000f20
        /*04f8*/ 	.word	0x000000ff
        /*04fc*/ 	.word	0x00000208
        /*0500*/ 	.short	0x0100
        /*0502*/ 	.byte	0x05
	.zero		1


	//   ....[66]....
        /*0504*/ 	.word	0x000017f0
        /*0508*/ 	.word	0x00000002
        /*050c*/ 	.word	0x00000200
        /*0510*/ 	.short	0x010a
        /*0512*/ 	.byte	0xff
	.zero		1


	//   ....[67]....
        /*0514*/ 	.word	0x00001820
        /*0518*/ 	.word	0x00000002
        /*051c*/ 	.word	0x000001f0
        /*0520*/ 	.short	0x0101
        /*0522*/ 	.byte	0xff
	.zero		1


	//   ....[68]....
        /*0524*/ 	.word	0x000018f0
        /*0528*/ 	.word	0x000000ff
        /*052c*/ 	.word	0x000000b0
        /*0530*/ 	.short	0x010a
        /*0532*/ 	.byte	0x08
	.zero		1


	//   ....[69]....
        /*0534*/ 	.word	0x00001990
        /*0538*/ 	.word	0x000000ff
        /*053c*/ 	.word	0x000000b0
        /*0540*/ 	.short	0x010a
        /*0542*/ 	.byte	0x21
	.zero		1


	//   ....[70]....
        /*0544*/ 	.word	0x00001ae0
        /*0548*/ 	.word	0x000000ff
        /*054c*/ 	.word	0x000000b0
        /*0550*/ 	.short	0x010a
        /*0552*/ 	.byte	0x08
	.zero		1


	//   ....[71]....
        /*0554*/ 	.word	0x00001bf0
        /*0558*/ 	.word	0x000000ff
        /*055c*/ 	.word	0x00000188
        /*0560*/ 	.short	0x0101
        /*0562*/ 	.byte	0x04
	.zero		1


	//   ....[72]....
        /*0564*/ 	.word	0x00001c10
        /*0568*/ 	.word	0x000000ff
        /*056c*/ 	.word	0x000000b0
        /*0570*/ 	.short	0x010a
        /*0572*/ 	.byte	0x08
	.zero		1


	//   ....[73]....
        /*0574*/ 	.word	0x00001c90
        /*0578*/ 	.word	0x000000ff
        /*057c*/ 	.word	0x000000b0
        /*0580*/ 	.short	0x010a
        /*0582*/ 	.byte	0x11
	.zero		1


	//   ....[74]....
        /*0584*/ 	.word	0x00001de0
        /*0588*/ 	.word	0x000000ff
        /*058c*/ 	.word	0x000000b0
        /*0590*/ 	.short	0x010a
        /*0592*/ 	.byte	0x08
	.zero		1


	//   ....[75]....
        /*0594*/ 	.word	0x00001f20
        /*0598*/ 	.word	0x00000002
        /*059c*/ 	.word	0x00000190
        /*05a0*/ 	.short	0x010a
        /*05a2*/ 	.byte	0xff
	.zero		1


	//   ....[76]....
        /*05a4*/ 	.word	0x00001fe0
        /*05a8*/ 	.word	0x00000002
        /*05ac*/ 	.word	0x00000000
        /*05b0*/ 	.short	0x0101
        /*05b2*/ 	.byte	0xff
	.zero		1


	//   ....[77]....
        /*05b4*/ 	.word	0x00002540
        /*05b8*/ 	.word	0x000000ff
        /*05bc*/ 	.word	0x00000000
        /*05c0*/ 	.short	0x010a
        /*05c2*/ 	.byte	0x05
	.zero		1


	//   ....[78]....
        /*05c4*/ 	.word	0x000025d0
        /*05c8*/ 	.word	0x000000ff
        /*05cc*/ 	.word	0x00000000
        /*05d0*/ 	.short	0x010a
        /*05d2*/ 	.byte	0x05
	.zero		1


	//   ....[79]....
        /*05d4*/ 	.word	0x00002660
        /*05d8*/ 	.word	0x000000ff
        /*05dc*/ 	.word	0x00000000
        /*05e0*/ 	.short	0x010a
        /*05e2*/ 	.byte	0x05
	.zero		1


	//   ....[80]....
        /*05e4*/ 	.word	0x000026f0
        /*05e8*/ 	.word	0x000000ff
        /*05ec*/ 	.word	0x00000000
        /*05f0*/ 	.short	0x010a
        /*05f2*/ 	.byte	0x05
	.zero		1


	//   ....[81]....
        /*05f4*/ 	.word	0x00002780
        /*05f8*/ 	.word	0x000000ff
        /*05fc*/ 	.word	0x00000000
        /*0600*/ 	.short	0x010a
        /*0602*/ 	.byte	0x05
	.zero		1


	//   ....[82]....
        /*0604*/ 	.word	0x00002810
        /*0608*/ 	.word	0x000000ff
        /*060c*/ 	.word	0x00000000
        /*0610*/ 	.short	0x010a
        /*0612*/ 	.byte	0x05
	.zero		1


	//   ....[83]....
        /*0614*/ 	.word	0x000028a0
        /*0618*/ 	.word	0x000000ff
        /*061c*/ 	.word	0x00000000
        /*0620*/ 	.short	0x010a
        /*0622*/ 	.byte	0x05
	.zero		1


	//   ....[84]....
        /*0624*/ 	.word	0x00002930
        /*0628*/ 	.word	0x000000ff
        /*062c*/ 	.word	0x00000000
        /*0630*/ 	.short	0x010a
        /*0632*/ 	.byte	0x05
	.zero		1


	//   ....[85]....
        /*0634*/ 	.word	0x000029c0
        /*0638*/ 	.word	0x000000ff
        /*063c*/ 	.word	0x00000000
        /*0640*/ 	.short	0x010a
        /*0642*/ 	.byte	0x05
	.zero		1


	//   ....[86]....
        /*0644*/ 	.word	0x00002a50
        /*0648*/ 	.word	0x000000ff
        /*064c*/ 	.word	0x00000000
        /*0650*/ 	.short	0x010a
        /*0652*/ 	.byte	0x05
	.zero		1


	//   ....[87]....
        /*0654*/ 	.word	0x00002ae0
        /*0658*/ 	.word	0x000000ff
        /*065c*/ 	.word	0x00000000
        /*0660*/ 	.short	0x010a
        /*0662*/ 	.byte	0x05
	.zero		1


	//   ....[88]....
        /*0664*/ 	.word	0x00002b70
        /*0668*/ 	.word	0x000000ff
        /*066c*/ 	.word	0x00000000
        /*0670*/ 	.short	0x010a
        /*0672*/ 	.byte	0x05
	.zero		1


	//   ....[89]....
        /*0674*/ 	.word	0x00002c00
        /*0678*/ 	.word	0x000000ff
        /*067c*/ 	.word	0x00000000
        /*0680*/ 	.short	0x010a
        /*0682*/ 	.byte	0x05
	.zero		1


	//   ....[90]....
        /*0684*/ 	.word	0x00002c90
        /*0688*/ 	.word	0x000000ff
        /*068c*/ 	.word	0x00000000
        /*0690*/ 	.short	0x010a
        /*0692*/ 	.byte	0x05
	.zero		1


	//   ....[91]....
        /*0694*/ 	.word	0x00002d20
        /*0698*/ 	.word	0x000000ff
        /*069c*/ 	.word	0x00000000
        /*06a0*/ 	.short	0x010a
        /*06a2*/ 	.byte	0x05
	.zero		1


	//   ....[92]....
        /*06a4*/ 	.word	0x00002db0
        /*06a8*/ 	.word	0x000000ff
        /*06ac*/ 	.word	0x00000000
        /*06b0*/ 	.short	0x010a
        /*06b2*/ 	.byte	0x05
	.zero		1


	//   ....[93]....
        /*06b4*/ 	.word	0x00002e40
        /*06b8*/ 	.word	0x000000ff
        /*06bc*/ 	.word	0x00000000
        /*06c0*/ 	.short	0x010a
        /*06c2*/ 	.byte	0x05
	.zero		1


	//   ....[94]....
        /*06c4*/ 	.word	0x00002ed0
        /*06c8*/ 	.word	0x000000ff
        /*06cc*/ 	.word	0x00000000
        /*06d0*/ 	.short	0x010a
        /*06d2*/ 	.byte	0x05
	.zero		1


	//   ....[95]....
        /*06d4*/ 	.word	0x00002f60
        /*06d8*/ 	.word	0x000000ff
        /*06dc*/ 	.word	0x00000000
        /*06e0*/ 	.short	0x010a
        /*06e2*/ 	.byte	0x05
	.zero		1


	//   ....[96]....
        /*06e4*/ 	.word	0x00002ff0
        /*06e8*/ 	.word	0x000000ff
        /*06ec*/ 	.word	0x00000000
        /*06f0*/ 	.short	0x010a
        /*06f2*/ 	.byte	0x05
	.zero		1


	//   ....[97]....
        /*06f4*/ 	.word	0x00003080
        /*06f8*/ 	.word	0x000000ff
        /*06fc*/ 	.word	0x00000000
        /*0700*/ 	.short	0x010a
        /*0702*/ 	.byte	0x05
	.zero		1


	//   ....[98]....
        /*0704*/ 	.word	0x00003120
        /*0708*/ 	.word	0x00000000
        /*070c*/ 	.word	0x00000000
        /*0710*/ 	.short	0x010a
        /*0712*/ 	.byte	0xff
	.zero		1


	//   ....[99]....
        /*0714*/ 	.word	0x00003240
        /*0718*/ 	.word	0x00000000
        /*071c*/ 	.word	0x000001f0
        /*0720*/ 	.short	0x010a
        /*0722*/ 	.byte	0xff
	.zero		1


	//   ....[100]....
        /*0724*/ 	.word	0x000032b0
        /*0728*/ 	.word	0x00000000
        /*072c*/ 	.word	0x00000000
        /*0730*/ 	.short	0x0101
        /*0732*/ 	.byte	0xff
	.zero		1


	//   ....[101]....
        /*0734*/ 	.word	0x000032d0
        /*0738*/ 	.word	0x000000ff
        /*073c*/ 	.word	0x000001a0
        /*0740*/ 	.short	0x010a
        /*0742*/ 	.byte	0x05
	.zero		1


	//   ....[102]....
        /*0744*/ 	.word	0x000033f0
        /*0748*/ 	.word	0x00000000
        /*074c*/ 	.word	0x00000190
        /*0750*/ 	.short	0x010a
        /*0752*/ 	.byte	0xff
	.zero		1


	//   ....[103]....
        /*0754*/ 	.word	0x000034f0
        /*0758*/ 	.word	0x00000000
        /*075c*/ 	.word	0x00000000
        /*0760*/ 	.short	0x0101
        /*0762*/ 	.byte	0xff
	.zero		1


	//   ....[104]....
        /*0764*/ 	.word	0x00003580
        /*0768*/ 	.word	0x000000ff
        /*076c*/ 	.word	0x000001a0
        /*0770*/ 	.short	0x0106
        /*0772*/ 	.byte	0x05
	.zero		1


	//   ....[105]....
        /*0774*/ 	.word	0x000035a0
        /*0778*/ 	.word	0x000000ff
        /*077c*/ 	.word	0x000001a0
        /*0780*/ 	.short	0x010a
        /*0782*/ 	.byte	0x05
	.zero		1


	//   ....[106]....
        /*0784*/ 	.word	0x00003630
        /*0788*/ 	.word	0x000000ff
        /*078c*/ 	.word	0x000001a0
        /*0790*/ 	.short	0x0106
        /*0792*/ 	.byte	0x04
	.zero		1


	//   ....[107]....
        /*0794*/ 	.word	0x00003670
        /*0798*/ 	.word	0x00000000
        /*079c*/ 	.word	0x000001a0
        /*07a0*/ 	.short	0x010a
        /*07a2*/ 	.byte	0xff
	.zero		1


	//   ....[108]....
        /*07a4*/ 	.word	0x00003bb0
        /*07a8*/ 	.word	0x00000000
        /*07ac*/ 	.word	0x00000190
        /*07b0*/ 	.short	0x010a
        /*07b2*/ 	.byte	0xff
	.zero		1


	//   ....[109]....
        /*07b4*/ 	.word	0x00003cb0
        /*07b8*/ 	.word	0x00000003
        /*07bc*/ 	.word	0x00000000
        /*07c0*/ 	.short	0x0101
        /*07c2*/ 	.byte	0xff
	.zero		1


	//   ....[110]....
        /*07c4*/ 	.word	0x00003cc0
        /*07c8*/ 	.word	0x000000ff
        /*07cc*/ 	.word	0x00000000
        /*07d0*/ 	.short	0x010a
        /*07d2*/ 	.byte	0x06
	.zero		1


	//   ....[111]....
        /*07d4*/ 	.word	0x00003d40
        /*07d8*/ 	.word	0x000000ff
        /*07dc*/ 	.word	0x000001d0
        /*07e0*/ 	.short	0x010a
        /*07e2*/ 	.byte	0x07
	.zero		1


	//   ....[112]....
        /*07e4*/ 	.word	0x00003e20
        /*07e8*/ 	.word	0x000000ff
        /*07ec*/ 	.word	0x00000000
        /*07f0*/ 	.short	0x010a
        /*07f2*/ 	.byte	0x06
	.zero		1


	//   ....[113]....
        /*07f4*/ 	.word	0x00003f50
        /*07f8*/ 	.word	0x000000ff
        /*07fc*/ 	.word	0x00000000
        /*0800*/ 	.short	0x010a
        /*0802*/ 	.byte	0x1a
	.zero		1


	//   ....[114]....
        /*0804*/ 	.word	0x000041f0
        /*0808*/ 	.word	0x000000ff
        /*080c*/ 	.word	0x00000000
        /*0810*/ 	.short	0x010a
        /*0812*/ 	.byte	0x06
	.zero		1


	//   ....[115]....
        /*0814*/ 	.word	0x00004280
        /*0818*/ 	.word	0x000000ff
        /*081c*/ 	.word	0x00000000
        /*0820*/ 	.short	0x010a
        /*0822*/ 	.byte	0x06
	.zero		1


	//   ....[116]....
        /*0824*/ 	.word	0x00004310
        /*0828*/ 	.word	0x000000ff
        /*082c*/ 	.word	0x00000000
        /*0830*/ 	.short	0x010a
        /*0832*/ 	.byte	0x06
	.zero		1


	//   ....[117]....
        /*0834*/ 	.word	0x000043a0
        /*0838*/ 	.word	0x000000ff
        /*083c*/ 	.word	0x00000000
        /*0840*/ 	.short	0x010a
        /*0842*/ 	.byte	0x07
	.zero		1


	//   ....[118]....
        /*0844*/ 	.word	0x000047d0
        /*0848*/ 	.word	0x00000000
        /*084c*/ 	.word	0x00000190
        /*0850*/ 	.short	0x010a
        /*0852*/ 	.byte	0xff
	.zero		1


	//   ....[119]....
        /*0854*/ 	.word	0x000048b0
        /*0858*/ 	.word	0x00000000
        /*085c*/ 	.word	0x00000000
        /*0860*/ 	.short	0x0101
        /*0862*/ 	.byte	0xff
	.zero		1


	//   ....[120]....
        /*0864*/ 	.word	0x00004bd0
        /*0868*/ 	.word	0x000000ff
        /*086c*/ 	.word	0x00000188
        /*0870*/ 	.short	0x010a
        /*0872*/ 	.byte	0x07
	.zero		1


	//   ....[121]....
        /*0874*/ 	.word	0x00004db0
        /*0878*/ 	.word	0x000000ff
        /*087c*/ 	.word	0x00000170
        /*0880*/ 	.short	0x010a
        /*0882*/ 	.byte	0x0d
	.zero		1


	//   ....[122]....
        /*0884*/ 	.word	0x000050c0
        /*0888*/ 	.word	0x000000ff
        /*088c*/ 	.word	0x00000160
        /*0890*/ 	.short	0x010b
        /*0892*/ 	.byte	0x0d
	.zero		1


	//   ....[123]....
        /*0894*/ 	.word	0x00005120
        /*0898*/ 	.word	0x000000ff
        /*089c*/ 	.word	0x00000000
        /*08a0*/ 	.short	0x0101
        /*08a2*/ 	.byte	0x0e
	.zero		1


	//   ....[124]....
        /*08a4*/ 	.word	0x00005170
        /*08a8*/ 	.word	0x000000ff
        /*08ac*/ 	.word	0x00000000
        /*08b0*/ 	.short	0x010a
        /*08b2*/ 	.byte	0x04
	.zero		1


	//   ....[125]....
        /*08b4*/ 	.word	0x00005210
        /*08b8*/ 	.word	0x00000000
        /*08bc*/ 	.word	0x00000000
        /*08c0*/ 	.short	0x010a
        /*08c2*/ 	.byte	0xff
	.zero		1


	//   ....[126]....
        /*08c4*/ 	.word	0x00005560
        /*08c8*/ 	.word	0x00000000
        /*08cc*/ 	.word	0x00000190
        /*08d0*/ 	.short	0x010a
        /*08d2*/ 	.byte	0xff
	.zero		1


	//   ....[127]....
        /*08d4*/ 	.word	0x00005670
        /*08d8*/ 	.word	0x00000000
        /*08dc*/ 	.word	0x00000000
        /*08e0*/ 	.short	0x0101
        /*08e2*/ 	.byte	0xff
	.zero		1


	//   ....[128]....
        /*08e4*/ 	.word	0x00005fa0
        /*08e8*/ 	.word	0x00000003
        /*08ec*/ 	.word	0x00000160
        /*08f0*/ 	.short	0x010a
        /*08f2*/ 	.byte	0xff
	.zero		1


	//   ....[129]....
        /*08f4*/ 	.word	0x00005fb0
        /*08f8*/ 	.word	0x00000043
        /*08fc*/ 	.word	0x000001b0
        /*0900*/ 	.short	0x010a
        /*0902*/ 	.byte	0xff
	.zero		1


	//   ....[130]....
        /*0904*/ 	.word	0x00006130
        /*0908*/ 	.word	0x00000003
        /*090c*/ 	.word	0x00000160
        /*0910*/ 	.short	0x010a
        /*0912*/ 	.byte	0xff
	.zero		1


	//   ....[131]....
        /*0914*/ 	.word	0x000061e0
        /*0918*/ 	.word	0x00000043
        /*091c*/ 	.word	0x000001b0
        /*0920*/ 	.short	0x010a
        /*0922*/ 	.byte	0xff
	.zero		1


	//   ....[132]....
        /*0924*/ 	.word	0x00006420
        /*0928*/ 	.word	0x000000ff
        /*092c*/ 	.word	0x00000000
        /*0930*/ 	.short	0x0101
        /*0932*/ 	.byte	0x05
	.zero		1


	//   ....[133]....
        /*0934*/ 	.word	0x000067d0
        /*0938*/ 	.word	0x00000000
        /*093c*/ 	.word	0x00000000
        /*0940*/ 	.short	0x0101
        /*0942*/ 	.byte	0xff
	.zero		1


	//   ....[134]....
        /*0944*/ 	.word	0x00006a70
        /*0948*/ 	.word	0x00000002
        /*094c*/ 	.word	0x00000200
        /*0950*/ 	.short	0x010a
        /*0952*/ 	.byte	0xff
	.zero		1


	//   ....[135]....
        /*0954*/ 	.word	0x00006ad0
        /*0958*/ 	.word	0x00000002
        /*095c*/ 	.word	0x000000b0
        /*0960*/ 	.short	0x010a
        /*0962*/ 	.byte	0xff
	.zero		1


	//   ....[136]....
        /*0964*/ 	.word	0x00006b30
        /*0968*/ 	.word	0x00000002
        /*096c*/ 	.word	0x000000b0
        /*0970*/ 	.short	0x010a
        /*0972*/ 	.byte	0xff
	.zero		1


	//   ....[137]....
        /*0974*/ 	.word	0x00006b80
        /*0978*/ 	.word	0x00000002
        /*097c*/ 	.word	0x00000190
        /*0980*/ 	.short	0x010a
        /*0982*/ 	.byte	0xff
	.zero		1


	//   ....[138]....
        /*0984*/ 	.word	0x00006be0
        /*0988*/ 	.word	0x00000000
        /*098c*/ 	.word	0x00000000
        /*0990*/ 	.short	0x010a
        /*0992*/ 	.byte	0xff
	.zero		1


	//   ....[139]....
        /*0994*/ 	.word	0x00006c40
        /*0998*/ 	.word	0x00000000
        /*099c*/ 	.word	0x00000000
        /*09a0*/ 	.short	0x010a
        /*09a2*/ 	.byte	0xff
	.zero		1


	//   ....[140]....
        /*09a4*/ 	.word	0x00006ca0
        /*09a8*/ 	.word	0x00000000
        /*09ac*/ 	.word	0x00000000
        /*09b0*/ 	.short	0x010a
        /*09b2*/ 	.byte	0xff
	.zero		1


	//   ....[141]....
        /*09b4*/ 	.word	0x00006d00
        /*09b8*/ 	.word	0x00000000
        /*09bc*/ 	.word	0x00000000
        /*09c0*/ 	.short	0x010a
        /*09c2*/ 	.byte	0xff
	.zero		1


	//   ....[142]....
        /*09c4*/ 	.word	0x00006d60
        /*09c8*/ 	.word	0x00000000
        /*09cc*/ 	.word	0x00000000
        /*09d0*/ 	.short	0x010a
        /*09d2*/ 	.byte	0xff
	.zero		1


	//   ....[143]....
        /*09d4*/ 	.word	0x00006dc0
        /*09d8*/ 	.word	0x00000000
        /*09dc*/ 	.word	0x00000000
        /*09e0*/ 	.short	0x010a
        /*09e2*/ 	.byte	0xff
	.zero		1


	//   ....[144]....
        /*09e4*/ 	.word	0x00006e20
        /*09e8*/ 	.word	0x00000000
        /*09ec*/ 	.word	0x00000000
        /*09f0*/ 	.short	0x010a
        /*09f2*/ 	.byte	0xff
	.zero		1


	//   ....[145]....
        /*09f4*/ 	.word	0x00006e80
        /*09f8*/ 	.word	0x00000000
        /*09fc*/ 	.word	0x00000000
        /*0a00*/ 	.short	0x010a
        /*0a02*/ 	.byte	0xff
	.zero		1


	//   ....[146]....
        /*0a04*/ 	.word	0x00006ee0
        /*0a08*/ 	.word	0x00000000
        /*0a0c*/ 	.word	0x00000000
        /*0a10*/ 	.short	0x010a
        /*0a12*/ 	.byte	0xff
	.zero		1


	//   ....[147]....
        /*0a14*/ 	.word	0x00006f40
        /*0a18*/ 	.word	0x00000000
        /*0a1c*/ 	.word	0x00000000
        /*0a20*/ 	.short	0x010a
        /*0a22*/ 	.byte	0xff
	.zero		1


	//   ....[148]....
        /*0a24*/ 	.word	0x00006fa0
        /*0a28*/ 	.word	0x00000000
        /*0a2c*/ 	.word	0x00000000
        /*0a30*/ 	.short	0x010a
        /*0a32*/ 	.byte	0xff
	.zero		1


	//   ....[149]....
        /*0a34*/ 	.word	0x00007000
        /*0a38*/ 	.word	0x00000000
        /*0a3c*/ 	.word	0x00000000
        /*0a40*/ 	.short	0x010a
        /*0a42*/ 	.byte	0xff
	.zero		1


	//   ....[150]....
        /*0a44*/ 	.word	0x00007060
        /*0a48*/ 	.word	0x00000000
        /*0a4c*/ 	.word	0x00000000
        /*0a50*/ 	.short	0x010a
        /*0a52*/ 	.byte	0xff
	.zero		1


	//   ....[151]....
        /*0a54*/ 	.word	0x000070c0
        /*0a58*/ 	.word	0x00000000
        /*0a5c*/ 	.word	0x00000000
        /*0a60*/ 	.short	0x010a
        /*0a62*/ 	.byte	0xff
	.zero		1


	//   ....[152]....
        /*0a64*/ 	.word	0x00007120
        /*0a68*/ 	.word	0x00000000
        /*0a6c*/ 	.word	0x00000000
        /*0a70*/ 	.short	0x010a
        /*0a72*/ 	.byte	0xff
	.zero		1


	//   ....[153]....
        /*0a74*/ 	.word	0x00007180
        /*0a78*/ 	.word	0x00000000
        /*0a7c*/ 	.word	0x00000000
        /*0a80*/ 	.short	0x010a
        /*0a82*/ 	.byte	0xff
	.zero		1


	//   ....[154]....
        /*0a84*/ 	.word	0x000071e0
        /*0a88*/ 	.word	0x00000000
        /*0a8c*/ 	.word	0x00000000
        /*0a90*/ 	.short	0x010a
        /*0a92*/ 	.byte	0xff
	.zero		1


	//   ....[155]....
        /*0a94*/ 	.word	0x00007240
        /*0a98*/ 	.word	0x00000000
        /*0a9c*/ 	.word	0x00000000
        /*0aa0*/ 	.short	0x010a
        /*0aa2*/ 	.byte	0xff
	.zero		1


	//   ....[156]....
        /*0aa4*/ 	.word	0x000072a0
        /*0aa8*/ 	.word	0x00000000
        /*0aac*/ 	.word	0x00000000
        /*0ab0*/ 	.short	0x010a
        /*0ab2*/ 	.byte	0xff
	.zero		1


	//   ....[157]....
        /*0ab4*/ 	.word	0x00007300
        /*0ab8*/ 	.word	0x00000000
        /*0abc*/ 	.word	0x00000000
        /*0ac0*/ 	.short	0x010a
        /*0ac2*/ 	.byte	0xff
	.zero		1


	//   ....[158]....
        /*0ac4*/ 	.word	0x00007360
        /*0ac8*/ 	.word	0x00000000
        /*0acc*/ 	.word	0x00000000
        /*0ad0*/ 	.short	0x010a
        /*0ad2*/ 	.byte	0xff
	.zero		1


	//   ....[159]....
        /*0ad4*/ 	.word	0x000073b0
        /*0ad8*/ 	.word	0x00000000
        /*0adc*/ 	.word	0x000001f0
        /*0ae0*/ 	.short	0x010a
        /*0ae2*/ 	.byte	0xff
	.zero		1


	//   ....[160]....
        /*0ae4*/ 	.word	0x00007410
        /*0ae8*/ 	.word	0x00000000
        /*0aec*/ 	.word	0x000001a0
        /*0af0*/ 	.short	0x010a
        /*0af2*/ 	.byte	0xff
	.zero		1


	//   ....[161]....
        /*0af4*/ 	.word	0x00007460
        /*0af8*/ 	.word	0x00000000
        /*0afc*/ 	.word	0x00000190
        /*0b00*/ 	.short	0x010a
        /*0b02*/ 	.byte	0xff
	.zero		1


	//   ....[162]....
        /*0b04*/ 	.word	0x000074c0
        /*0b08*/ 	.word	0x00000000
        /*0b0c*/ 	.word	0x000001a0
        /*0b10*/ 	.short	0x010a
        /*0b12*/ 	.byte	0xff
	.zero		1


	//   ....[163]....
        /*0b14*/ 	.word	0x00007510
        /*0b18*/ 	.word	0x00000000
        /*0b1c*/ 	.word	0x00000190
        /*0b20*/ 	.short	0x010a
        /*0b22*/ 	.byte	0xff
	.zero		1


	//   ....[164]....
        /*0b24*/ 	.word	0x00007570
        /*0b28*/ 	.word	0x00000002
        /*0b2c*/ 	.word	0x000001d0
        /*0b30*/ 	.short	0x010a
        /*0b32*/ 	.byte	0xff
	.zero		1


	//   ....[165]....
        /*0b34*/ 	.word	0x000075d0
        /*0b38*/ 	.word	0x00000000
        /*0b3c*/ 	.word	0x00000000
        /*0b40*/ 	.short	0x010a
        /*0b42*/ 	.byte	0xff
	.zero		1


	//   ....[166]....
        /*0b44*/ 	.word	0x00007630
        /*0b48*/ 	.word	0x00000000
        /*0b4c*/ 	.word	0x00000000
        /*0b50*/ 	.short	0x010a
        /*0b52*/ 	.byte	0xff
	.zero		1


	//   ....[167]....
        /*0b54*/ 	.word	0x00007690
        /*0b58*/ 	.word	0x00000000
        /*0b5c*/ 	.word	0x00000000
        /*0b60*/ 	.short	0x010a
        /*0b62*/ 	.byte	0xff
	.zero		1


	//   ....[168]....
        /*0b64*/ 	.word	0x000076f0
        /*0b68*/ 	.word	0x00000000
        /*0b6c*/ 	.word	0x00000000
        /*0b70*/ 	.short	0x010a
        /*0b72*/ 	.byte	0xff
	.zero		1


	//   ....[169]....
        /*0b74*/ 	.word	0x00007750
        /*0b78*/ 	.word	0x00000000
        /*0b7c*/ 	.word	0x00000000
        /*0b80*/ 	.short	0x010a
        /*0b82*/ 	.byte	0xff
	.zero		1


	//   ....[170]....
        /*0b84*/ 	.word	0x000077a0
        /*0b88*/ 	.word	0x00000000
        /*0b8c*/ 	.word	0x00000190
        /*0b90*/ 	.short	0x010a
        /*0b92*/ 	.byte	0xff
	.zero		1


	//   ....[171]....
        /*0b94*/ 	.word	0x00007800
        /*0b98*/ 	.word	0x00000000
        /*0b9c*/ 	.word	0x00000188
        /*0ba0*/ 	.short	0x010a
        /*0ba2*/ 	.byte	0xff
	.zero		1


	//   ....[172]....
        /*0ba4*/ 	.word	0x00007860
        /*0ba8*/ 	.word	0x00000000
        /*0bac*/ 	.word	0x00000170
        /*0bb0*/ 	.short	0x010a
        /*0bb2*/ 	.byte	0xff
	.zero		1


	//   ....[173]....
        /*0bb4*/ 	.word	0x000078c0
        /*0bb8*/ 	.word	0x00000000
        /*0bbc*/ 	.word	0x00000000
        /*0bc0*/ 	.short	0x010a
        /*0bc2*/ 	.byte	0xff
	.zero		1


	//   ....[174]....
        /*0bc4*/ 	.word	0x00007910
        /*0bc8*/ 	.word	0x00000000
        /*0bcc*/ 	.word	0x00000190
        /*0bd0*/ 	.short	0x010a
        /*0bd2*/ 	.byte	0xff
	.zero		1


	//   ....[175]....
        /*0bd4*/ 	.word	0x00007960
        /*0bd8*/ 	.word	0x00000003
        /*0bdc*/ 	.word	0x00000160
        /*0be0*/ 	.short	0x010a
        /*0be2*/ 	.byte	0xff
	.zero		1


	//   ....[176]....
        /*0be4*/ 	.word	0x000079b0
        /*0be8*/ 	.word	0x00000043
        /*0bec*/ 	.word	0x000001b0
        /*0bf0*/ 	.short	0x010a
        /*0bf2*/ 	.byte	0xff
	.zero		1


	//----- nvinfo : EIATTR_NUM_MBARRIERS
	.align		4
.L_47:
        /*0bf4*/ 	.byte	0x03, 0x38
        /*0bf6*/ 	.short	0x0042


	//----- nvinfo : EIATTR_EXIT_INSTR_OFFSETS
	.align		4
        /*0bf8*/ 	.byte	0x04, 0x1c
        /*0bfa*/ 	.short	(.L_49 - .L_48)


	//   ....[0]....
.L_48:
        /*0bfc*/ 	.word	0x00003150


	//   ....[1]....
        /*0c00*/ 	.word	0x00003640


	//   ....[2]....
        /*0c04*/ 	.word	0x000036a0


	//   ....[3]....
        /*0c08*/ 	.word	0x00004600


	//   ....[4]....
        /*0c0c*/ 	.word	0x00005240


	//   ....[5]....
        /*0c10*/ 	.word	0x00005280


	//   ....[6]....
        /*0c14*/ 	.word	0x00006980


	//   ....[7]....
        /*0c18*/ 	.word	0x00006a00


	//   ....[8]....
        /*0c1c*/ 	.word	0x00006a30


	//   ....[9]....
        /*0c20*/ 	.word	0x00006a60


	//----- nvinfo : EIATTR_MAX_THREADS
	.align		4
.L_49:
        /*0c24*/ 	.byte	0x04, 0x05
        /*0c26*/ 	.short	(.L_51 - .L_50)
.L_50:
        /*0c28*/ 	.word	0x00000100
        /*0c2c*/ 	.word	0x00000001
        /*0c30*/ 	.word	0x00000001


	//----- nvinfo : EIATTR_CRS_STACK_SIZE
	.align		4
.L_51:
        /*0c34*/ 	.byte	0x04, 0x1e
        /*0c36*/ 	.short	(.L_53 - .L_52)
.L_52:
        /*0c38*/ 	.word	0x00000000


	//----- nvinfo : EIATTR_CBANK_PARAM_SIZE
	.align		4
.L_53:
        /*0c3c*/ 	.byte	0x03, 0x19
        /*0c3e*/ 	.short	0x0800


	//----- nvinfo : EIATTR_PARAM_CBANK
	.align		4
        /*0c40*/ 	.byte	0x04, 0x0a
        /*0c42*/ 	.short	(.L_55 - .L_54)
	.align		4
.L_54:
        /*0c44*/ 	.word	index@(.nv.constant0._ZN7cutlass13device_kernelINS_4gemm6kernel13GemmUniversalIN4cute5tupleIJiiiiEEENS1_10collective13CollectiveMmaINS1_35MainloopSm100TmaUmmaWarpSpecializedILi22ELi2ELi4ENS5_IJNS4_1CILi1EEESB_SB_EEEEENS5_IJNSA_ILi64EEENSA_ILi16EEESE_EEENS_6half_tENS5_IJlSB_lEEESH_SI_NS4_8TiledMMAINS4_8MMA_AtomIJNS4_20SM100_MMA_F16BF16_SSISH_SH_fLi64ELi16ELNS4_4UMMA5MajorE0ELSN_0ELNSM_7ScaleInE0ELSO_0EEEEEENS4_6LayoutISC_NS5_IJNSA_ILi0EEESS_SS_EEEEENS5_IJNS4_10UnderscoreESV_SV_EEEEENS4_13SM90_TMA_LOADENS4_14ComposedLayoutINS4_7SwizzleILi3ELi4ELi3EEENS4_18smem_ptr_flag_bitsILi16EEENSR_INS5_IJNSA_ILi8EEESE_EEENS5_IJSE_SB_EEEEEEEvNS4_8identityESY_S18_vS19_EENS_8epilogue10collective18CollectiveEpilogueINS1B_23Sm100TmaWarpSpecializedILi2ELi1ELi8ELb1ELb0EEEJSG_NS5_IJNSR_ISE_SB_EENSR_ISF_SB_EEEEESH_SI_SH_SI_NS1B_6fusion15FusionCallbacksIS1F_NS1J_17LinearCombinationISH_fSH_fLNS_15FloatRoundStyleE2EEESG_S1I_JEEENS4_5SM1004TMEM4LOAD26SM100_TMEM_LOAD_16dp256b2xESY_NSZ_INS10_ILi1ELi4ELi3EEES13_NSR_INS5_IJS14_SF_EEENS5_IJSF_SB_EEEEEEENS4_17SM75_U32x4_LDSM_NENS4_14SM90_TMA_STOREES1X_NS4_17SM90_U32x4_STSM_NENS4_39AutoVectorizingCopyWithAssumedAlignmentILi128EEEEEEvvEEEEvNT_6ParamsE)
        /*0c48*/ 	.short	0x0380
        /*0c4a*/ 	.short	0x0800


	//----- nvinfo : EIATTR_SW_WAR
	.align		4
.L_55:
        /*0c4c*/ 	.byte	0x04, 0x36
        /*0c4e*/ 	.short	(.L_57 - .L_56)
.L_56:
        /*0c50*/ 	.word	0x00000008
.L_57:


//--------------------- .nv.callgraph             --------------------------
	.section	.nv.callgraph,"",@"SHT_CUDA_CALLGRAPH"
	.align	4
	.sectionentsize	8
	.align		4
        /*0000*/ 	.word	0x00000000
	.align		4
        /*0004*/ 	.word	0xffffffff
	.align		4
        /*0008*/ 	.word	index@(_ZN7cutlass13device_kernelINS_4gemm6kernel13GemmUniversalIN4cute5tupleIJiiiiEEENS1_10collective13CollectiveMmaINS1_35MainloopSm100TmaUmmaWarpSpecializedILi22ELi2ELi4ENS5_IJNS4_1CILi1EEESB_SB_EEEEENS5_IJNSA_ILi64EEENSA_ILi16EEESE_EEENS_6half_tENS5_IJlSB_lEEESH_SI_NS4_8TiledMMAINS4_8MMA_AtomIJNS4_20SM100_MMA_F16BF16_SSISH_SH_fLi64ELi16ELNS4_4UMMA5MajorE0ELSN_0ELNSM_7ScaleInE0ELSO_0EEEEEENS4_6LayoutISC_NS5_IJNSA_ILi0EEESS_SS_EEEEENS5_IJNS4_10UnderscoreESV_SV_EEEEENS4_13SM90_TMA_LOADENS4_14ComposedLayoutINS4_7SwizzleILi3ELi4ELi3EEENS4_18smem_ptr_flag_bitsILi16EEENSR_INS5_IJNSA_ILi8EEESE_EEENS5_IJSE_SB_EEEEEEEvNS4_8identityESY_S18_vS19_EENS_8epilogue10collective18CollectiveEpilogueINS1B_23Sm100TmaWarpSpecializedILi2ELi1ELi8ELb1ELb0EEEJSG_NS5_IJNSR_ISE_SB_EENSR_ISF_SB_EEEEESH_SI_SH_SI_NS1B_6fusion15FusionCallbacksIS1F_NS1J_17LinearCombinationISH_fSH_fLNS_15FloatRoundStyleE2EEESG_S1I_JEEENS4_5SM1004TMEM4LOAD26SM100_TMEM_LOAD_16dp256b2xESY_NSZ_INS10_ILi1ELi4ELi3EEES13_NSR_INS5_IJS14_SF_EEENS5_IJSF_SB_EEEEEEENS4_17SM75_U32x4_LDSM_NENS4_14SM90_TMA_STOREES1X_NS4_17SM90_U32x4_STSM_NENS4_39AutoVectorizingCopyWithAssumedAlignmentILi128EEEEEEvvEEEEvNT_6ParamsE)
	.align		4
        /*000c*/ 	.word	index@(__assertfail)
	.align		4
        /*0010*/ 	.word	0x00000000
	.align		4
        /*0014*/ 	.word	0xfffffffe
	.align		4
        /*0018*/ 	.word	0x00000000
	.align		4
        /*001c*/ 	.word	0xfffffffd
	.align		4
        /*0020*/ 	.word	0x00000000
	.align		4
        /*0024*/ 	.word	0xfffffffc


//--------------------- .nv.constant4             --------------------------
	.section	.nv.constant4,"a",@progbits
	.align	8
	.align		8
.nv.constant4:
        /*0000*/ 	.dword	__assertfail
	.align		8
        /*0008*/ 	.dword	__unnamed_1
	.align		8
        /*0010*/ 	.dword	__unnamed_2
	.align		8
        /*0018*/ 	.dword	_ZN39_INTERNAL_b782760e_4_k_cu_2c40b3b7_28104cuda3std3__45__cpo5beginE
	.align		8
        /*0020*/ 	.dword	_ZN39_INTERNAL_b782760e_4_k_cu_2c40b3b7_28104cuda3std3__45__cpo3endE
	.align		8
        /*0028*/ 	.dword	_ZN39_INTERNAL_b782760e_4_k_cu_2c40b3b7_28104cuda3std3__45__cpo6cbeginE
	.align		8
        /*0030*/ 	.dword	_ZN39_INTERNAL_b782760e_4_k_cu_2c40b3b7_28104cuda3std3__45__cpo4cendE
	.align		8
        /*0038*/ 	.dword	_ZN39_INTERNAL_b782760e_4_k_cu_2c40b3b7_28104cuda3std3__441_GLOBAL__N__b782760e_4_k_cu_2c40b3b7_28106ignoreE
	.align		8
        /*0040*/ 	.dword	_ZN39_INTERNAL_b782760e_4_k_cu_2c40b3b7_28104cuda3std3__419piecewise_constructE
	.align		8
        /*0048*/ 	.dword	_ZN39_INTERNAL_b782760e_4_k_cu_2c40b3b7_28104cuda3std3__48in_placeE
	.align		8
        /*0050*/ 	.dword	_ZN39_INTERNAL_b782760e_4_k_cu_2c40b3b7_28104cuda3std6ranges3__45__cpo4swapE
	.align		8
        /*0058*/ 	.dword	_ZN39_INTERNAL_b782760e_4_k_cu_2c40b3b7_28104cuda3std6ranges3__45__cpo9iter_moveE
	.align		8
        /*0060*/ 	.dword	_ZN39_INTERNAL_b782760e_4_k_cu_2c40b3b7_28104cute7productE
	.align		8
        /*0068*/ 	.dword	_ZN39_INTERNAL_b782760e_4_k_cu_2c40b3b7_28104cute1_E
	.align		8
        /*0070*/ 	.dword	$str$25
	.align		8
        /*0078*/ 	.dword	$str$26
	.align		8
        /*0080*/ 	.dword	$str$27
	.align		8
        /*0088*/ 	.dword	$str$28


//--------------------- .text._ZN7cutlass13device_kernelINS_4gemm6kernel13GemmUniversalIN4cute5tupleIJiiiiEEENS1_10collective13CollectiveMmaINS1_35MainloopSm100TmaUmmaWarpSpecializedILi22ELi2ELi4ENS5_IJNS4_1CILi1EEESB_SB_EEEEENS5_IJNSA_ILi64EEENSA_ILi16EEESE_EEENS_6half_tENS5_IJlSB_lEEESH_SI_NS4_8TiledMMAINS4_8MMA_AtomIJNS4_20SM100_MMA_F16BF16_SSISH_SH_fLi64ELi16ELNS4_4UMMA5MajorE0ELSN_0ELNSM_7ScaleInE0ELSO_0EEEEEENS4_6LayoutISC_NS5_IJNSA_ILi0EEESS_SS_EEEEENS5_IJNS4_10UnderscoreESV_SV_EEEEENS4_13SM90_TMA_LOADENS4_14ComposedLayoutINS4_7SwizzleILi3ELi4ELi3EEENS4_18smem_ptr_flag_bitsILi16EEENSR_INS5_IJNSA_ILi8EEESE_EEENS5_IJSE_SB_EEEEEEEvNS4_8identityESY_S18_vS19_EENS_8epilogue10collective18CollectiveEpilogueINS1B_23Sm100TmaWarpSpecializedILi2ELi1ELi8ELb1ELb0EEEJSG_NS5_IJNSR_ISE_SB_EENSR_ISF_SB_EEEEESH_SI_SH_SI_NS1B_6fusion15FusionCallbacksIS1F_NS1J_17LinearCombinationISH_fSH_fLNS_15FloatRoundStyleE2EEESG_S1I_JEEENS4_5SM1004TMEM4LOAD26SM100_TMEM_LOAD_16dp256b2xESY_NSZ_INS10_ILi1ELi4ELi3EEES13_NSR_INS5_IJS14_SF_EEENS5_IJSF_SB_EEEEEEENS4_17SM75_U32x4_LDSM_NENS4_14SM90_TMA_STOREES1X_NS4_17SM90_U32x4_STSM_NENS4_39AutoVectorizingCopyWithAssumedAlignmentILi128EEEEEEvvEEEEvNT_6ParamsE --------------------------
	.section	.text._ZN7cutlass13device_kernelINS_4gemm6kernel13GemmUniversalIN4cute5tupleIJiiiiEEENS1_10collective13CollectiveMmaINS1_35MainloopSm100TmaUmmaWarpSpecializedILi22ELi2ELi4ENS5_IJNS4_1CILi1EEESB_SB_EEEEENS5_IJNSA_ILi64EEENSA_ILi16EEESE_EEENS_6half_tENS5_IJlSB_lEEESH_SI_NS4_8TiledMMAINS4_8MMA_AtomIJNS4_20SM100_MMA_F16BF16_SSISH_SH_fLi64ELi16ELNS4_4UMMA5MajorE0ELSN_0ELNSM_7ScaleInE0ELSO_0EEEEEENS4_6LayoutISC_NS5_IJNSA_ILi0EEESS_SS_EEEEENS5_IJNS4_10UnderscoreESV_SV_EEEEENS4_13SM90_TMA_LOADENS4_14ComposedLayoutINS4_7SwizzleILi3ELi4ELi3EEENS4_18smem_ptr_flag_bitsILi16EEENSR_INS5_IJNSA_ILi8EEESE_EEENS5_IJSE_SB_EEEEEEEvNS4_8identityESY_S18_vS19_EENS_8epilogue10collective18CollectiveEpilogueINS1B_23Sm100TmaWarpSpecializedILi2ELi1ELi8ELb1ELb0EEEJSG_NS5_IJNSR_ISE_SB_EENSR_ISF_SB_EEEEESH_SI_SH_SI_NS1B_6fusion15FusionCallbacksIS1F_NS1J_17LinearCombinationISH_fSH_fLNS_15FloatRoundStyleE2EEESG_S1I_JEEENS4_5SM1004TMEM4LOAD26SM100_TMEM_LOAD_16dp256b2xESY_NSZ_INS10_ILi1ELi4ELi3EEES13_NSR_INS5_IJS14_SF_EEENS5_IJSF_SB_EEEEEEENS4_17SM75_U32x4_LDSM_NENS4_14SM90_TMA_STOREES1X_NS4_17SM90_U32x4_STSM_NENS4_39AutoVectorizingCopyWithAssumedAlignmentILi128EEEEEEvvEEEEvNT_6ParamsE,"ax",@progbits
	.align	128
.text._ZN7cutlass13device_kernelINS_4gemm6kernel13GemmUniversalIN4cute5tupleIJiiiiEEENS1_10collective13CollectiveMmaINS1_35MainloopSm100TmaUmmaWarpSpecializedILi22ELi2ELi4ENS5_IJNS4_1CILi1EEESB_SB_EEEEENS5_IJNSA_ILi64EEENSA_ILi16EEESE_EEENS_6half_tENS5_IJlSB_lEEESH_SI_NS4_8TiledMMAINS4_8MMA_AtomIJNS4_20SM100_MMA_F16BF16_SSISH_SH_fLi64ELi16ELNS4_4UMMA5MajorE0ELSN_0ELNSM_7ScaleInE0ELSO_0EEEEEENS4_6LayoutISC_NS5_IJNSA_ILi0EEESS_SS_EEEEENS5_IJNS4_10UnderscoreESV_SV_EEEEENS4_13SM90_TMA_LOADENS4_14ComposedLayoutINS4_7SwizzleILi3ELi4ELi3EEENS4_18smem_ptr_flag_bitsILi16EEENSR_INS5_IJNSA_ILi8EEESE_EEENS5_IJSE_SB_EEEEEEEvNS4_8identityESY_S18_vS19_EENS_8epilogue10collective18CollectiveEpilogueINS1B_23Sm100TmaWarpSpecializedILi2ELi1ELi8ELb1ELb0EEEJSG_NS5_IJNSR_ISE_SB_EENSR_ISF_SB_EEEEESH_SI_SH_SI_NS1B_6fusion15FusionCallbacksIS1F_NS1J_17LinearCombinationISH_fSH_fLNS_15FloatRoundStyleE2EEESG_S1I_JEEENS4_5SM1004TMEM4LOAD26SM100_TMEM_LOAD_16dp256b2xESY_NSZ_INS10_ILi1ELi4ELi3EEES13_NSR_INS5_IJS14_SF_EEENS5_IJSF_SB_EEEEEEENS4_17SM75_U32x4_LDSM_NENS4_14SM90_TMA_STOREES1X_NS4_17SM90_U32x4_STSM_NENS4_39AutoVectorizingCopyWithAssumedAlignmentILi128EEEEEEvvEEEEvNT_6ParamsE:
        .type           _ZN7cutlass13device_kernelINS_4gemm6kernel13GemmUniversalIN4cute5tupleIJiiiiEEENS1_10collective13CollectiveMmaINS1_35MainloopSm100TmaUmmaWarpSpecializedILi22ELi2ELi4ENS5_IJNS4_1CILi1EEESB_SB_EEEEENS5_IJNSA_ILi64EEENSA_ILi16EEESE_EEENS_6half_tENS5_IJlSB_lEEESH_SI_NS4_8TiledMMAINS4_8MMA_AtomIJNS4_20SM100_MMA_F16BF16_SSISH_SH_fLi64ELi16ELNS4_4UMMA5MajorE0ELSN_0ELNSM_7ScaleInE0ELSO_0EEEEEENS4_6LayoutISC_NS5_IJNSA_ILi0EEESS_SS_EEEEENS5_IJNS4_10UnderscoreESV_SV_EEEEENS4_13SM90_TMA_LOADENS4_14ComposedLayoutINS4_7SwizzleILi3ELi4ELi3EEENS4_18smem_ptr_flag_bitsILi16EEENSR_INS5_IJNSA_ILi8EEESE_EEENS5_IJSE_SB_EEEEEEEvNS4_8identityESY_S18_vS19_EENS_8epilogue10collective18CollectiveEpilogueINS1B_23Sm100TmaWarpSpecializedILi2ELi1ELi8ELb1ELb0EEEJSG_NS5_IJNSR_ISE_SB_EENSR_ISF_SB_EEEEESH_SI_SH_SI_NS1B_6fusion15FusionCallbacksIS1F_NS1J_17LinearCombinationISH_fSH_fLNS_15FloatRoundStyleE2EEESG_S1I_JEEENS4_5SM1004TMEM4LOAD26SM100_TMEM_LOAD_16dp256b2xESY_NSZ_INS10_ILi1ELi4ELi3EEES13_NSR_INS5_IJS14_SF_EEENS5_IJSF_SB_EEEEEEENS4_17SM75_U32x4_LDSM_NENS4_14SM90_TMA_STOREES1X_NS4_17SM90_U32x4_STSM_NENS4_39AutoVectorizingCopyWithAssumedAlignmentILi128EEEEEEvvEEEEvNT_6ParamsE,@function
        .size           _ZN7cutlass13device_kernelINS_4gemm6kernel13GemmUniversalIN4cute5tupleIJiiiiEEENS1_10collective13CollectiveMmaINS1_35MainloopSm100TmaUmmaWarpSpecializedILi22ELi2ELi4ENS5_IJNS4_1CILi1EEESB_SB_EEEEENS5_IJNSA_ILi64EEENSA_ILi16EEESE_EEENS_6half_tENS5_IJlSB_lEEESH_SI_NS4_8TiledMMAINS4_8MMA_AtomIJNS4_20SM100_MMA_F16BF16_SSISH_SH_fLi64ELi16ELNS4_4UMMA5MajorE0ELSN_0ELNSM_7ScaleInE0ELSO_0EEEEEENS4_6LayoutISC_NS5_IJNSA_ILi0EEESS_SS_EEEEENS5_IJNS4_10UnderscoreESV_SV_EEEEENS4_13SM90_TMA_LOADENS4_14ComposedLayoutINS4_7SwizzleILi3ELi4ELi3EEENS4_18smem_ptr_flag_bitsILi16EEENSR_INS5_IJNSA_ILi8EEESE_EEENS5_IJSE_SB_EEEEEEEvNS4_8identityESY_S18_vS19_EENS_8epilogue10collective18CollectiveEpilogueINS1B_23Sm100TmaWarpSpecializedILi2ELi1ELi8ELb1ELb0EEEJSG_NS5_IJNSR_ISE_SB_EENSR_ISF_SB_EEEEESH_SI_SH_SI_NS1B_6fusion15FusionCallbacksIS1F_NS1J_17LinearCombinationISH_fSH_fLNS_15FloatRoundStyleE2EEESG_S1I_JEEENS4_5SM1004TMEM4LOAD26SM100_TMEM_LOAD_16dp256b2xESY_NSZ_INS10_ILi1ELi4ELi3EEES13_NSR_INS5_IJS14_SF_EEENS5_IJSF_SB_EEEEEEENS4_17SM75_U32x4_LDSM_NENS4_14SM90_TMA_STOREES1X_NS4_17SM90_U32x4_STSM_NENS4_39AutoVectorizingCopyWithAssumedAlignmentILi128EEEEEEvvEEEEvNT_6ParamsE,(.L_x_192 - _ZN7cutlass13device_kernelINS_4gemm6kernel13GemmUniversalIN4cute5tupleIJiiiiEEENS1_10collective13CollectiveMmaINS1_35MainloopSm100TmaUmmaWarpSpecializedILi22ELi2ELi4ENS5_IJNS4_1CILi1EEESB_SB_EEEEENS5_IJNSA_ILi64EEENSA_ILi16EEESE_EEENS_6half_tENS5_IJlSB_lEEESH_SI_NS4_8TiledMMAINS4_8MMA_AtomIJNS4_20SM100_MMA_F16BF16_SSISH_SH_fLi64ELi16ELNS4_4UMMA5MajorE0ELSN_0ELNSM_7ScaleInE0ELSO_0EEEEEENS4_6LayoutISC_NS5_IJNSA_ILi0EEESS_SS_EEEEENS5_IJNS4_10UnderscoreESV_SV_EEEEENS4_13SM90_TMA_LOADENS4_14ComposedLayoutINS4_7SwizzleILi3ELi4ELi3EEENS4_18smem_ptr_flag_bitsILi16EEENSR_INS5_IJNSA_ILi8EEESE_EEENS5_IJSE_SB_EEEEEEEvNS4_8identityESY_S18_vS19_EENS_8epilogue10collective18CollectiveEpilogueINS1B_23Sm100TmaWarpSpecializedILi2ELi1ELi8ELb1ELb0EEEJSG_NS5_IJNSR_ISE_SB_EENSR_ISF_SB_EEEEESH_SI_SH_SI_NS1B_6fusion15FusionCallbacksIS1F_NS1J_17LinearCombinationISH_fSH_fLNS_15FloatRoundStyleE2EEESG_S1I_JEEENS4_5SM1004TMEM4LOAD26SM100_TMEM_LOAD_16dp256b2xESY_NSZ_INS10_ILi1ELi4ELi3EEES13_NSR_INS5_IJS14_SF_EEENS5_IJSF_SB_EEEEEEENS4_17SM75_U32x4_LDSM_NENS4_14SM90_TMA_STOREES1X_NS4_17SM90_U32x4_STSM_NENS4_39AutoVectorizingCopyWithAssumedAlignmentILi128EEEEEEvvEEEEvNT_6ParamsE)
        .other          _ZN7cutlass13device_kernelINS_4gemm6kernel13GemmUniversalIN4cute5tupleIJiiiiEEENS1_10collective13CollectiveMmaINS1_35MainloopSm100TmaUmmaWarpSpecializedILi22ELi2ELi4ENS5_IJNS4_1CILi1EEESB_SB_EEEEENS5_IJNSA_ILi64EEENSA_ILi16EEESE_EEENS_6half_tENS5_IJlSB_lEEESH_SI_NS4_8TiledMMAINS4_8MMA_AtomIJNS4_20SM100_MMA_F16BF16_SSISH_SH_fLi64ELi16ELNS4_4UMMA5MajorE0ELSN_0ELNSM_7ScaleInE0ELSO_0EEEEEENS4_6LayoutISC_NS5_IJNSA_ILi0EEESS_SS_EEEEENS5_IJNS4_10UnderscoreESV_SV_EEEEENS4_13SM90_TMA_LOADENS4_14ComposedLayoutINS4_7SwizzleILi3ELi4ELi3EEENS4_18smem_ptr_flag_bitsILi16EEENSR_INS5_IJNSA_ILi8EEESE_EEENS5_IJSE_SB_EEEEEEEvNS4_8identityESY_S18_vS19_EENS_8epilogue10collective18CollectiveEpilogueINS1B_23Sm100TmaWarpSpecializedILi2ELi1ELi8ELb1ELb0EEEJSG_NS5_IJNSR_ISE_SB_EENSR_ISF_SB_EEEEESH_SI_SH_SI_NS1B_6fusion15FusionCallbacksIS1F_NS1J_17LinearCombinationISH_fSH_fLNS_15FloatRoundStyleE2EEESG_S1I_JEEENS4_5SM1004TMEM4LOAD26SM100_TMEM_LOAD_16dp256b2xESY_NSZ_INS10_ILi1ELi4ELi3EEES13_NSR_INS5_IJS14_SF_EEENS5_IJSF_SB_EEEEEEENS4_17SM75_U32x4_LDSM_NENS4_14SM90_TMA_STOREES1X_NS4_17SM90_U32x4_STSM_NENS4_39AutoVectorizingCopyWithAssumedAlignmentILi128EEEEEEvvEEEEvNT_6ParamsE,@"STO_CUDA_ENTRY STV_DEFAULT"
_ZN7cutlass13device_kernelINS_4gemm6kernel13GemmUniversalIN4cute5tupleIJiiiiEEENS1_10collective13CollectiveMmaINS1_35MainloopSm100TmaUmmaWarpSpecializedILi22ELi2ELi4ENS5_IJNS4_1CILi1EEESB_SB_EEEEENS5_IJNSA_ILi64EEENSA_ILi16EEESE_EEENS_6half_tENS5_IJlSB_lEEESH_SI_NS4_8TiledMMAINS4_8MMA_AtomIJNS4_20SM100_MMA_F16BF16_SSISH_SH_fLi64ELi16ELNS4_4UMMA5MajorE0ELSN_0ELNSM_7ScaleInE0ELSO_0EEEEEENS4_6LayoutISC_NS5_IJNSA_ILi0EEESS_SS_EEEEENS5_IJNS4_10UnderscoreESV_SV_EEEEENS4_13SM90_TMA_LOADENS4_14ComposedLayoutINS4_7SwizzleILi3ELi4ELi3EEENS4_18smem_ptr_flag_bitsILi16EEENSR_INS5_IJNSA_ILi8EEESE_EEENS5_IJSE_SB_EEEEEEEvNS4_8identityESY_S18_vS19_EENS_8epilogue10collective18CollectiveEpilogueINS1B_23Sm100TmaWarpSpecializedILi2ELi1ELi8ELb1ELb0EEEJSG_NS5_IJNSR_ISE_SB_EENSR_ISF_SB_EEEEESH_SI_SH_SI_NS1B_6fusion15FusionCallbacksIS1F_NS1J_17LinearCombinationISH_fSH_fLNS_15FloatRoundStyleE2EEESG_S1I_JEEENS4_5SM1004TMEM4LOAD26SM100_TMEM_LOAD_16dp256b2xESY_NSZ_INS10_ILi1ELi4ELi3EEES13_NSR_INS5_IJS14_SF_EEENS5_IJSF_SB_EEEEEEENS4_17SM75_U32x4_LDSM_NENS4_14SM90_TMA_STOREES1X_NS4_17SM90_U32x4_STSM_NENS4_39AutoVectorizingCopyWithAssumedAlignmentILi128EEEEEEvvEEEEvNT_6ParamsE:
[----:B------:R-:W1:Y:S01]  /*0000*/  LDC R1, c[0x0][0x37c] ;  /* 0x0000df00ff017b82 */ /* 0x000e620000000800 */
[----:B------:R-:W2:Y:S01]  /*0010*/  S2R R61, SR_TID.X ;  /* 0x00000000003d7919 */ /* 0x000ea20000002100 */
[----:B------:R-:W3:Y:S01]  /*0020*/  LDCU.64 UR4, c[0x0][0x890] ;  /* 0x00011200ff0477ac */ /* 0x000ee20008000a00 */
[----:B------:R-:W-:Y:S02]  /*0030*/  PRMT R49, RZ, 0x7610, R49 ;  /* 0x00007610ff317816 */ /* 0x000fe40000000031 */
[----:B------:R-:W-:Y:S01]  /*0040*/  ELECT P5, URZ, PT ;  /* 0x0000000000ff782f */ /* 0x000fe200038a0000 */
[----:B------:R-:W4:Y:S01]  /*0050*/  LDCU.64 UR40, c[0x0][0x358] ;  /* 0x00006b00ff2877ac */ /* 0x000f220008000a00 */
[----:B---3--:R-:W-:-:S04]  /*0060*/  UISETP.NE.U32.AND UP0, UPT, UR4, URZ, UPT ;  /* 0x000000ff0400728c */ /* 0x008fc8000bf05070 */
[----:B------:R-:W-:Y:S01]  /*0070*/  UISETP.NE.AND.EX UP0, UPT, UR5, URZ, UPT, UP0 ;  /* 0x000000ff0500728c */ /* 0x000fe2000bf05300 */
[----:B--2---:R-:W-:-:S05]  /*0080*/  SHF.R.U32.HI R53, RZ, 0x5, R61 ;  /* 0x00000005ff357819 */ /* 0x004fca000001163d */
[----:B------:R-:W2:Y:S02]  /*0090*/  SHFL.IDX PT, R0, R53, RZ, 0x1f ;  /* 0x00001fff35007589 */ /* 0x000ea400000e0000 */
[----:B--2---:R-:W-:Y:S01]  /*00a0*/  R2UR UR8, R0 ;  /* 0x00000000000872ca */ /* 0x004fe200000e0000 */
[----:B-1--4-:R-:W-:-:S14]  /*00b0*/  BRA.U UP0, `(.L_x_0) ;  /* 0x00000001002c7547 */ /* 0x012fdc000b800000 */
[----:B------:R-:W1:Y:S02]  /*00c0*/  LDCU.64 UR6, c[0x0][0x888] ;  /* 0x00011100ff0677ac */ /* 0x000e640008000a00 */
[----:B-1----:R-:W-:-:S04]  /*00d0*/  UISETP.NE.U32.AND UP0, UPT, UR6, URZ, UPT ;  /* 0x000000ff0600728c */ /* 0x002fc8000bf05070 */
[----:B------:R-:W-:-:S09]  /*00e0*/  UISETP.NE.AND.EX UP0, UPT, UR7, URZ, UPT, UP0 ;  /* 0x000000ff0700728c */ /* 0x000fd2000bf05300 */
[----:B------:R-:W-:Y:S05]  /*00f0*/  BRA.U !UP0, `(.L_x_1) ;  /* 0x0000000108107547 */ /* 0x000fea000b800000 */
[----:B------:R-:W1:Y:S02]  /*0100*/  LDC.64 R30, c[0x0][0x888] ;  /* 0x00022200ff1e7b82 */ /* 0x000e640000000a00 */
[----:B-1----:R1:W5:Y:S01]  /*0110*/  LDG.E R30, desc[UR40][R30.64] ;  /* 0x000000281e1e7981 */ /* 0x002362000c1e1900 */
[----:B------:R-:W-:Y:S01]  /*0120*/  HFMA2 R49, -RZ, RZ, 0, 5.9604644775390625e-08 ;  /* 0x00000001ff317431 */ /* 0x000fe200000001ff */
[----:B------:R-:W-:Y:S05]  /*0130*/  BRA `(.L_x_0) ;  /* 0x00000000000c7947 */ /* 0x000fea0003800000 */
.L_x_1:
[----:B------:R-:W1:Y:S01]  /*0140*/  LDCU UR6, c[0x0][0x880] ;  /* 0x00011000ff0677ac */ /* 0x000e620008000800 */
[----:B------:R-:W-:Y:S01]  /*0150*/  HFMA2 R49, -RZ, RZ, 0, 5.9604644775390625e-08 ;  /* 0x00000001ff317431 */ /* 0x000fe200000001ff */
[----:B-1----:R-:W-:-:S07]  /*0160*/  MOV R30, UR6 ;  /* 0x00000006001e7c02 */ /* 0x002fce0008000f00 */
.L_x_0:
[----:B------:R-:W2:Y:S02]  /*0170*/  LDCU.64 UR6, c[0x0][0x8b0] ;  /* 0x00011600ff0677ac */ /* 0x000ea40008000a00 */
[----:B--2---:R-:W-:-:S04]  /*0180*/  UISETP.NE.U32.AND UP0, UPT, UR6, URZ, UPT ;  /* 0x000000ff0600728c */ /* 0x004fc8000bf05070 */
[----:B------:R-:W-:-:S09]  /*0190*/  UISETP.NE.AND.EX UP0, UPT, UR7, URZ, UPT, UP0 ;  /* 0x000000ff0700728c */ /* 0x000fd2000bf05300 */
[----:B------:R-:W-:Y:S05]  /*01a0*/  BRA.U UP0, `(.L_x_2) ;  /* 0x0000000100247547 */ /* 0x000fea000b800000 */
[----:B------:R-:W2:Y:S02]  /*01b0*/  LDCU.64 UR6, c[0x0][0x8a8] ;  /* 0x00011500ff0677ac */ /* 0x000ea40008000a00 */
[----:B--2---:R-:W-:-:S04]  /*01c0*/  UISETP.NE.U32.AND UP0, UPT, UR6, URZ, UPT ;  /* 0x000000ff0600728c */ /* 0x004fc8000bf05070 */
[----:B------:R-:W-:-:S09]  /*01d0*/  UISETP.NE.AND.EX UP0, UPT, UR7, URZ, UPT, UP0 ;  /* 0x000000ff0700728c */ /* 0x000fd2000bf05300 */
[----:B------:R-:W-:Y:S05]  /*01e0*/  BRA.U !UP0, `(.L_x_3) ;  /* 0x00000001080c7547 */ /* 0x000fea000b800000 */
[----:B------:R-:W2:Y:S02]  /*01f0*/  LDC.64 R2, c[0x0][0x8a8] ;  /* 0x00022a00ff027b82 */ /* 0x000ea40000000a00 */
[----:B--2---:R2:W5:Y:S01]  /*0200*/  LDG.E R29, desc[UR40][R2.64] ;  /* 0x00000028021d7981 */ /* 0x004562000c1e1900 */
[----:B------:R-:W-:Y:S05]  /*0210*/  BRA `(.L_x_2) ;  /* 0x0000000000087947 */ /* 0x000fea0003800000 */
.L_x_3:
[----:B------:R-:W2:Y:S02]  /*0220*/  LDCU UR6, c[0x0][0x8a0] ;  /* 0x00011400ff0677ac */ /* 0x000ea40008000800 */
[----:B--2---:R-:W-:Y:S02]  /*0230*/  MOV R29, UR6 ;  /* 0x00000006001d7c02 */ /* 0x004fe40008000f00 */
.L_x_2:
[----:B------:R-:W-:Y:S01]  /*0240*/  IMAD.U32 R0, RZ, RZ, UR8 ;  /* 0x00000008ff007e24 */ /* 0x000fe2000f8e00ff */
[----:B------:R-:W-:Y:S04]  /*0250*/  BSSY.RECONVERGENT B0, `(.L_x_4) ;  /* 0x000000c000007945 */ /* 0x000fe80003800200 */
[C---:B------:R-:W-:Y:S02]  /*0260*/  ISETP.NE.OR P1, PT, R0.reuse, 0x1, !P5 ;  /* 0x000000010000780c */ /* 0x040fe40006f25670 */
[----:B------:R-:W-:-:S11]  /*0270*/  ISETP.NE.OR P0, PT, R0, 0x3, !P5 ;  /* 0x000000030000780c */ /* 0x000fd60006f05670 */
[----:B------:R-:W-:Y:S05]  /*0280*/  @P1 BRA `(.L_x_5) ;  /* 0x0000000000201947 */ /* 0x000fea0003800000 */
[----:B------:R-:W3:Y:S02]  /*0290*/  LDCU.64 UR6, c[0x0][0x348] ;  /* 0x00006900ff0677ac */ /* 0x000ee40008000a00 */
[----:B---3--:R-:W-:Y:S02]  /*02a0*/  UIADD3 UR10, UP1, UPT, UR6, 0x80, URZ ;  /* 0x00000080060a7890 */ /* 0x008fe4000ff3e0ff */
[----:B------:R-:W-:Y:S02]  /*02b0*/  UIADD3 UR6, UP0, UPT, UR6, 0x180, URZ ;  /* 0x0000018006067890 */ /* 0x000fe4000ff1e0ff */
[----:B------:R-:W-:Y:S02]  /*02c0*/  UIADD3.X UR11, UPT, UPT, URZ, UR7, URZ, UP1, !UPT ;  /* 0x00000007ff0b7290 */ /* 0x000fe40008ffe4ff */
[----:B------:R-:W-:-:S07]  /*02d0*/  UIADD3.X UR7, UPT, UPT, URZ, UR7, URZ, UP0, !UPT ;  /* 0x00000007ff077290 */ /* 0x000fce00087fe4ff */
[----:B------:R3:W-:Y:S02]  /*02e0*/  UTMACCTL.PF [UR10] ;  /* 0x000000000a0079b9 */ /* 0x0007e40008040000 */
[----:B------:R3:W-:Y:S02]  /*02f0*/  UTMACCTL.PF [UR6] ;  /* 0x00000000060079b9 */ /* 0x0007e40008040000 */
[----:B---3--:R-:W-:Y:S01]  /*0300*/  NOP ;  /* 0x0000000000007918 */ /* 0x008fe20000000000 */
.L_x_5:
[----:B------:R-:W-:Y:S05]  /*0310*/  BSYNC.RECONVERGENT B0 ;  /* 0x0000000000007941 */ /* 0x000fea0003800200 */
.L_x_4:
[----:B------:R-:W-:Y:S04]  /*0320*/  BSSY.RECONVERGENT B0, `(.L_x_6) ;  /* 0x000000a000007945 */ /* 0x000fe80003800200 */
        /* <DEDUP_REMOVED lines=9> */
.L_x_7:
[----:B------:R-:W-:Y:S05]  /*03c0*/  BSYNC.RECONVERGENT B0 ;  /* 0x0000000000007941 */ /* 0x000fea0003800200 */
.L_x_6:
[----:B------:R-:W3:Y:S01]  /*03d0*/  LDCU.64 UR6, c[0x0][0x888] ;  /* 0x00011100ff0677ac */ /* 0x000ee20008000a00 */
[----:B------:R-:W-:Y:S02]  /*03e0*/  UISETP.EQ.U32.AND UP1, UPT, UR4, URZ, UPT ;  /* 0x000000ff0400728c */ /* 0x000fe4000bf22070 */
[----:B------:R-:W-:Y:S02]  /*03f0*/  UPLOP3.LUT UP2, UPT, UPT, UPT, UPT, 0x80, 0x8 ;  /* 0x000000000008789c */ /* 0x000fe40003f4f070 */
[----:B---3--:R-:W-:-:S04]  /*0400*/  UISETP.NE.U32.AND UP0, UPT, UR6, URZ, UPT ;  /* 0x000000ff0600728c */ /* 0x008fc8000bf05070 */
[----:B------:R-:W-:-:S04]  /*0410*/  UISETP.NE.AND.EX UP0, UPT, UR7, URZ, UPT, UP0 ;  /* 0x000000ff0700728c */ /* 0x000fc8000bf05300 */
[----:B------:R-:W-:-:S04]  /*0420*/  UISETP.EQ.OR.EX UP3, UPT, UR5, URZ, !UP0, UP1 ;  /* 0x000000ff0500728c */ /* 0x000fc8000c762710 */
[----:B------:R-:W-:-:S05]  /*0430*/  UP2UR UR45, UPR, URZ, 0x8 ;  /* 0x00000008ff2d7883 */ /* 0x000fca0008000000 */
[----:B------:R-:W-:Y:S07]  /*0440*/  BRA.U !UP3, `(.L_x_8) ;  /* 0x000000010b207547 */ /* 0x000fee000b800000 */
[----:B------:R-:W-:Y:S01]  /*0450*/  UISETP.NE.U32.AND UP2, UPT, UR4, URZ, UPT ;  /* 0x000000ff0400728c */ /* 0x000fe2000bf45070 */
[----:B-----5:R-:W-:Y:S01]  /*0460*/  FSETP.NEU.AND P0, PT, R30, RZ, PT ;  /* 0x000000ff1e00720b */ /* 0x020fe20003f0d000 */
[----:B------:R-:W-:Y:S02]  /*0470*/  USEL UR4, URZ, 0xffffffff, UP0 ;  /* 0xffffffffff047887 */ /* 0x000fe40008000000 */
[----:B------:R-:W-:-:S10]  /*0480*/  UISETP.NE.AND.EX UP2, UPT, UR5, URZ, UPT, UP2 ;  /* 0x000000ff0500728c */ /* 0x000fd4000bf45320 */
[----:B------:R-:W-:Y:S01]  /*0490*/  VOTEU.ANY UP1, P0 ;  /* 0x0000000000ff7886 */ /* 0x000fe20000020100 */
[----:B------:R-:W-:-:S04]  /*04a0*/  @!UP2 USEL UR4, URZ, 0xffffffff, UP1 ;  /* 0xffffffffff04a887 */ /* 0x000fc80008800000 */
[----:B------:R-:W-:-:S04]  /*04b0*/  ULOP3.LUT UR4, UR4, 0x1, URZ, 0xc0, !UPT ;  /* 0x0000000104047892 */ /* 0x000fc8000f8ec0ff */
[----:B------:R-:W-:-:S11]  /*04c0*/  UISETP.NE.U32.AND UP2, UPT, UR4, 0x1, UPT ;  /* 0x000000010400788c */ /* 0x000fd6000bf45070 */
.L_x_8:
[----:B--2---:R-:W2:Y:S01]  /*04d0*/  SHFL.IDX PT, R2, R53, RZ, 0x1f ;  /* 0x00001fff35027589 */ /* 0x004ea200000e0000 */
[----:B------:R-:W-:-:S04]  /*04e0*/  UISETP.NE.AND UP1, UPT, UR8, 0x2, UPT ;  /* 0x000000020800788c */ /* 0x000fc8000bf25270 */
[----:B------:R-:W-:Y:S01]  /*04f0*/  USEL UR6, URZ, 0x1, UP1 ;  /* 0x00000001ff067887 */ /* 0x000fe20008800000 */
[----:B--2---:R-:W-:-:S13]  /*0500*/  ISETP.NE.AND P0, PT, R2, RZ, PT ;  /* 0x000000ff0200720c */ /* 0x004fda0003f05270 */
[----:B------:R-:W-:Y:S05]  /*0510*/  @P0 BRA `(.L_x_9) ;  /* 0x0000000000e40947 */ /* 0x000fea0003800000 */
[----:B------:R-:W-:Y:S01]  /*0520*/  ELECT P0, URZ, PT ;  /* 0x0000000000ff782f */ /* 0x000fe20003800000 */
[----:B------:R-:W-:-:S12]  /*0530*/  BSSY.RECONVERGENT B0, `(.L_x_9) ;  /* 0x0000037000007945 */ /* 0x000fd80003800200 */
[----:B------:R-:W-:Y:S05]  /*0540*/  @!P0 BRA `(.L_x_10) ;  /* 0x0000000000d48947 */ /* 0x000fea0003800000 */
[----:B------:R-:W2:Y:S01]  /*0550*/  S2UR UR5, SR_CgaCtaId ;  /* 0x00000000000579c3 */ /* 0x000ea20000008800 */
[----:B------:R-:W-:Y:S01]  /*0560*/  UMOV UR7, 0x400 ;  /* 0x0000040000077882 */ /* 0x000fe20000000000 */
[----:B------:R-:W-:Y:S02]  /*0570*/  UMOV UR4, 0x1 ;  /* 0x0000000100047882 */ /* 0x000fe40000000000 */
[----:B------:R-:W-:-:S04]  /*0580*/  UIADD3 UR10, UPT, UPT, -UR4, 0x100000, URZ ;  /* 0x00100000040a7890 */ /* 0x000fc8000fffe1ff */
[----:B------:R-:W-:Y:S02]  /*0590*/  USHF.L.U32 UR11, UR10, 0xb, URZ ;  /* 0x0000000b0a0b7899 */ /* 0x000fe400080006ff */
[----:B------:R-:W-:Y:S02]  /*05a0*/  USHF.L.U32 UR10, UR10, 0x1, URZ ;  /* 0x000000010a0a7899 */ /* 0x000fe400080006ff */
[----:B--2---:R-:W-:Y:S01]  /*05b0*/  ULEA UR5, UR5, UR7, 0x18 ;  /* 0x0000000705057291 */ /* 0x004fe2000f8ec0ff */
[----:B------:R-:W2:Y:S11]  /*05c0*/  FENCE.VIEW.ASYNC.S ;  /* 0x00000000000073c6 */ /* 0x000eb60000000000 */
[----:B--2---:R2:W3:Y:S01]  /*05d0*/  SYNCS.EXCH.64 URZ, [UR5], UR10 ;  /* 0x0000000a05ff75b2 */ /* 0x0044e20008000100 */
[----:B------:R2:W4:Y:S01]  /*05e0*/  SYNCS.EXCH.64 URZ, [UR5+0xb0], UR10 ;  /* 0x0000b00a05ff75b2 */ /* 0x0005220008000100 */
[----:B------:R2:W1:Y:S01]  /*05f0*/  SYNCS.EXCH.64 URZ, [UR5+0x8], UR10 ;  /* 0x0000080a05ff75b2 */ /* 0x0004620008000100 */
        /* <DEDUP_REMOVED lines=40> */
[----:B------:R2:W1:Y:S02]  /*0880*/  SYNCS.EXCH.64 URZ, [UR5+0x158], UR10 ;  /* 0x0001580a05ff75b2 */ /* 0x0004640008000100 */
[----:B--234-:R-:W-:Y:S01]  /*0890*/  NOP ;  /* 0x0000000000007918 */ /* 0x01cfe20000000000 */
.L_x_10:
[----:B------:R-:W-:Y:S05]  /*08a0*/  BSYNC.RECONVERGENT B0 ;  /* 0x0000000000007941 */ /* 0x000fea0003800200 */
.L_x_9:
[----:B------:R-:W2:Y:S01]  /*08b0*/  SHFL.IDX PT, R2, R53, RZ, 0x1f ;  /* 0x00001fff35027589 */ /* 0x000ea200000e0000 */
[----:B------:R-:W-:Y:S01]  /*08c0*/  NOP ;  /* 0x0000000000007918 */ /* 0x000fe20000000000 */
[----:B--2---:R-:W-:-:S13]  /*08d0*/  ISETP.NE.AND P0, PT, R2, 0x1, PT ;  /* 0x000000010200780c */ /* 0x004fda0003f05270 */
[----:B------:R-:W-:Y:S05]  /*08e0*/  @P0 BRA `(.L_x_11) ;  /* 0x0000000000480947 */ /* 0x000fea0003800000 */
[----:B------:R-:W2:Y:S01]  /*08f0*/  S2UR UR7, SR_CgaCtaId ;  /* 0x00000000000779c3 */ /* 0x000ea20000008800 */
[----:B------:R-:W-:Y:S01]  /*0900*/  UMOV UR9, 0x400 ;  /* 0x0000040000097882 */ /* 0x000fe20000000000 */
[----:B------:R-:W-:Y:S01]  /*0910*/  UMOV UR5, 0x20 ;  /* 0x0000002000057882 */ /* 0x000fe20000000000 */
[----:B------:R-:W-:Y:S01]  /*0920*/  UMOV UR4, 0x80 ;  /* 0x0000008000047882 */ /* 0x000fe20000000000 */
[----:B------:R-:W-:-:S04]  /*0930*/  UIADD3 UR10, UPT, UPT, -UR5, 0x100000, URZ ;  /* 0x00100000050a7890 */ /* 0x000fc8000fffe1ff */
[----:B------:R-:W-:Y:S02]  /*0940*/  USHF.L.U32 UR11, UR10, 0xb, URZ ;  /* 0x0000000b0a0b7899 */ /* 0x000fe400080006ff */
[----:B------:R-:W-:Y:S02]  /*0950*/  USHF.L.U32 UR10, UR10, 0x1, URZ ;  /* 0x000000010a0a7899 */ /* 0x000fe400080006ff */
[----:B------:R-:W-:-:S04]  /*0960*/  UIADD3 UR4, UPT, UPT, -UR4, 0x100000, URZ ;  /* 0x0010000004047890 */ /* 0x000fc8000fffe1ff */
[----:B------:R-:W-:Y:S02]  /*0970*/  USHF.L.U32 UR5, UR4, 0xb, URZ ;  /* 0x0000000b04057899 */ /* 0x000fe400080006ff */
[----:B------:R-:W-:Y:S01]  /*0980*/  USHF.L.U32 UR4, UR4, 0x1, URZ ;  /* 0x0000000104047899 */ /* 0x000fe200080006ff */
[----:B------:R-:W-:Y:S01]  /*0990*/  ELECT P0, URZ, PT ;  /* 0x0000000000ff782f */ /* 0x000fe20003800000 */
[----:B--2---:R-:W-:Y:S01]  /*09a0*/  ULEA UR7, UR7, UR9, 0x18 ;  /* 0x0000000907077291 */ /* 0x004fe2000f8ec0ff */
[----:B------:R-:W2:Y:S11]  /*09b0*/  FENCE.VIEW.ASYNC.S ;  /* 0x00000000000073c6 */ /* 0x000eb60000000000 */
[----:B--2---:R2:W3:Y:S01]  /*09c0*/  SYNCS.EXCH.64 URZ, [UR7+0x160], UR10 ;  /* 0x0001600a07ff75b2 */ /* 0x0044e20008000100 */
[----:B------:R2:W4:Y:S01]  /*09d0*/  SYNCS.EXCH.64 URZ, [UR7+0x170], UR4 ;  /* 0x0001700407ff75b2 */ /* 0x0005220008000100 */
[----:B------:R2:W1:Y:S01]  /*09e0*/  SYNCS.EXCH.64 URZ, [UR7+0x168], UR10 ;  /* 0x0001680a07ff75b2 */ /* 0x0004620008000100 */
[----:B------:R2:W1:Y:S01]  /*09f0*/  SYNCS.EXCH.64 URZ, [UR7+0x178], UR4 ;  /* 0x0001780407ff75b2 */ /* 0x0004620008000100 */
[----:B------:R-:W-:Y:S01]  /*0a00*/  NOP ;  /* 0x0000000000007918 */ /* 0x000fe20000000000 */
.L_x_11:
[----:B------:R-:W2:Y:S01]  /*0a10*/  SHFL.IDX PT, R2, R53, RZ, 0x1f ;  /* 0x00001fff35027589 */ /* 0x000ea200000e0000 */
[----:B------:R-:W-:Y:S01]  /*0a20*/  NOP ;  /* 0x0000000000007918 */ /* 0x000fe20000000000 */
[----:B--2---:R-:W-:-:S13]  /*0a30*/  ISETP.NE.AND P0, PT, R2, 0x3, PT ;  /* 0x000000030200780c */ /* 0x004fda0003f05270 */
[----:B------:R-:W-:Y:S05]  /*0a40*/  @P0 BRA `(.L_x_12) ;  /* 0x0000000000300947 */ /* 0x000fea0003800000 */
[----:B------:R-:W2:Y:S01]  /*0a50*/  S2UR UR5, SR_CgaCtaId ;  /* 0x00000000000579c3 */ /* 0x000ea20000008800 */
[----:B------:R-:W-:Y:S01]  /*0a60*/  UMOV UR7, 0x400 ;  /* 0x0000040000077882 */ /* 0x000fe20000000000 */
[----:B------:R-:W-:Y:S01]  /*0a70*/  UMOV UR4, 0x20 ;  /* 0x0000002000047882 */ /* 0x000fe20000000000 */
[----:B------:R-:W-:Y:S01]  /*0a80*/  ELECT P0, URZ, PT ;  /* 0x0000000000ff782f */ /* 0x000fe20003800000 */
[----:B------:R-:W-:-:S04]  /*0a90*/  UIADD3 UR10, UPT, UPT, -UR4, 0x100000, URZ ;  /* 0x00100000040a7890 */ /* 0x000fc8000fffe1ff */
[----:B------:R-:W-:Y:S02]  /*0aa0*/  USHF.L.U32 UR11, UR10, 0xb, URZ ;  /* 0x0000000b0a0b7899 */ /* 0x000fe400080006ff */
[----:B------:R-:W-:Y:S02]  /*0ab0*/  USHF.L.U32 UR10, UR10, 0x1, URZ ;  /* 0x000000010a0a7899 */ /* 0x000fe400080006ff */
[----:B--2---:R-:W-:Y:S01]  /*0ac0*/  ULEA UR5, UR5, UR7, 0x18 ;  /* 0x0000000705057291 */ /* 0x004fe2000f8ec0ff */
[----:B------:R-:W2:Y:S11]  /*0ad0*/  FENCE.VIEW.ASYNC.S ;  /* 0x00000000000073c6 */ /* 0x000eb60000000000 */
[----:B--2---:R2:W1:Y:S01]  /*0ae0*/  SYNCS.EXCH.64 URZ, [UR5+0x180], UR10 ;  /* 0x0001800a05ff75b2 */ /* 0x0044620008000100 */
[----:B------:R2:W1:Y:S01]  /*0af0*/  SYNCS.EXCH.64 URZ, [UR5+0x188], UR10 ;  /* 0x0001880a05ff75b2 */ /* 0x0004620008000100 */
[----:B------:R-:W-:Y:S01]  /*0b00*/  NOP ;  /* 0x0000000000007918 */ /* 0x000fe20000000000 */
.L_x_12:
[----:B------:R-:W3:Y:S01]  /*0b10*/  SHFL.IDX PT, R2, R53, RZ, 0x1f ;  /* 0x00001fff35027589 */ /* 0x000ee200000e0000 */
[----:B------:R-:W-:Y:S01]  /*0b20*/  NOP ;  /* 0x0000000000007918 */ /* 0x000fe20000000000 */
[----:B---3--:R-:W-:-:S13]  /*0b30*/  ISETP.NE.AND P0, PT, R2, 0x4, PT ;  /* 0x000000040200780c */ /* 0x008fda0003f05270 */
[----:B------:R-:W-:Y:S05]  /*0b40*/  @P0 BRA `(.L_x_13) ;  /* 0x00000000004c0947 */ /* 0x000fea0003800000 */
[----:B--2---:R-:W2:Y:S01]  /*0b50*/  S2UR UR5, SR_CgaCtaId ;  /* 0x00000000000579c3 */ /* 0x004ea20000008800 */
[----:B------:R-:W-:Y:S01]  /*0b60*/  UMOV UR9, 0x100 ;  /* 0x0000010000097882 */ /* 0x000fe20000000000 */
[----:B------:R-:W-:Y:S01]  /*0b70*/  UMOV UR7, 0x400 ;  /* 0x0000040000077882 */ /* 0x000fe20000000000 */
[----:B------:R-:W-:Y:S01]  /*0b80*/  USEL UR9, UR9, 0xe0, UP2 ;  /* 0x000000e009097887 */ /* 0x000fe20009000000 */
[----:B------:R-:W-:Y:S01]  /*0b90*/  UMOV UR4, 0x1 ;  /* 0x0000000100047882 */ /* 0x000fe20000000000 */
[----:B------:R-:W-:Y:S01]  /*0ba0*/  ELECT P0, URZ, PT ;  /* 0x0000000000ff782f */ /* 0x000fe20003800000 */
[----:B------:R-:W-:-:S04]  /*0bb0*/  UIADD3 UR10, UPT, UPT, -UR4, 0x100000, URZ ;  /* 0x00100000040a7890 */ /* 0x000fc8000fffe1ff */
[----:B------:R-:W-:Y:S02]  /*0bc0*/  USHF.L.U32 UR11, UR10, 0xb, URZ ;  /* 0x0000000b0a0b7899 */ /* 0x000fe400080006ff */
[----:B------:R-:W-:Y:S02]  /*0bd0*/  USHF.L.U32 UR10, UR10, 0x1, URZ ;  /* 0x000000010a0a7899 */ /* 0x000fe400080006ff */
[----:B------:R-:W-:-:S04]  /*0be0*/  UIADD3 UR12, UPT, UPT, -UR9, 0x100000, URZ ;  /* 0x00100000090c7890 */ /* 0x000fc8000fffe1ff */
[----:B------:R-:W-:Y:S02]  /*0bf0*/  USHF.L.U32 UR13, UR12, 0xb, URZ ;  /* 0x0000000b0c0d7899 */ /* 0x000fe400080006ff */
[----:B------:R-:W-:Y:S02]  /*0c00*/  USHF.L.U32 UR12, UR12, 0x1, URZ ;  /* 0x000000010c0c7899 */ /* 0x000fe400080006ff */
[----:B--2---:R-:W-:Y:S01]  /*0c10*/  ULEA UR5, UR5, UR7, 0x18 ;  /* 0x0000000705057291 */ /* 0x004fe2000f8ec0ff */
[----:B------:R-:W2:Y:S11]  /*0c20*/  FENCE.VIEW.ASYNC.S ;  /* 0x00000000000073c6 */ /* 0x000eb60000000000 */
[----:B--2---:R3:W2:Y:S01]  /*0c30*/  SYNCS.EXCH.64 URZ, [UR5+0x190], UR10 ;  /* 0x0001900a05ff75b2 */ /* 0x0046a20008000100 */
[----:B------:R3:W1:Y:S01]  /*0c40*/  SYNCS.EXCH.64 URZ, [UR5+0x1a0], UR12 ;  /* 0x0001a00c05ff75b2 */ /* 0x0006620008000100 */
[----:B------:R3:W1:Y:S01]  /*0c50*/  SYNCS.EXCH.64 URZ, [UR5+0x198], UR10 ;  /* 0x0001980a05ff75b2 */ /* 0x0006620008000100 */
[----:B------:R3:W1:Y:S02]  /*0c60*/  SYNCS.EXCH.64 URZ, [UR5+0x1a8], UR12 ;  /* 0x0001a80c05ff75b2 */ /* 0x0006640008000100 */
[----:B---3--:R-:W-:Y:S01]  /*0c70*/  NOP ;  /* 0x0000000000007918 */ /* 0x008fe20000000000 */
.L_x_13:
[----:B------:R-:W3:Y:S01]  /*0c80*/  SHFL.IDX PT, R2, R53, RZ, 0x1f ;  /* 0x00001fff35027589 */ /* 0x000ee200000e0000 */
[----:B------:R-:W-:Y:S01]  /*0c90*/  NOP ;  /* 0x0000000000007918 */ /* 0x000fe20000000000 */
[----:B---3--:R-:W-:-:S13]  /*0ca0*/  ISETP.NE.AND P0, PT, R2, 0x5, PT ;  /* 0x000000050200780c */ /* 0x008fda0003f05270 */
[----:B------:R-:W-:Y:S05]  /*0cb0*/  @P0 BRA `(.L_x_14) ;  /* 0x0000000000580947 */ /* 0x000fea0003800000 */
[----:B------:R-:W3:Y:S01]  /*0cc0*/  S2UR UR7, SR_CgaCtaId ;  /* 0x00000000000779c3 */ /* 0x000ee20000008800 */
[----:B------:R-:W-:Y:S01]  /*0cd0*/  UMOV UR9, 0x400 ;  /* 0x0000040000097882 */ /* 0x000fe20000000000 */
[----:B--2---:R-:W-:Y:S01]  /*0ce0*/  UMOV UR5, 0x1 ;  /* 0x0000000100057882 */ /* 0x004fe20000000000 */
        /* <DEDUP_REMOVED lines=8> */
[----:B---3--:R-:W-:Y:S01]  /*0d70*/  ULEA UR7, UR7, UR9, 0x18 ;  /* 0x0000000907077291 */ /* 0x008fe2000f8ec0ff */
[----:B------:R-:W2:Y:S11]  /*0d80*/  FENCE.VIEW.ASYNC.S ;  /* 0x00000000000073c6 */ /* 0x000eb60000000000 */
[----:B--2---:R3:W2:Y:S01]  /*0d90*/  SYNCS.EXCH.64 URZ, [UR7+0x1b0], UR10 ;  /* 0x0001b00a07ff75b2 */ /* 0x0046a20008000100 */
[----:B------:R3:W1:Y:S01]  /*0da0*/  SYNCS.EXCH.64 URZ, [UR7+0x1d0], UR4 ;  /* 0x0001d00407ff75b2 */ /* 0x0006620008000100 */
[----:B------:R3:W1:Y:S01]  /*0db0*/  SYNCS.EXCH.64 URZ, [UR7+0x1b8], UR10 ;  /* 0x0001b80a07ff75b2 */ /* 0x0006620008000100 */
[----:B------:R3:W1:Y:S01]  /*0dc0*/  SYNCS.EXCH.64 URZ, [UR7+0x1d8], UR4 ;  /* 0x0001d80407ff75b2 */ /* 0x0006620008000100 */
[----:B------:R3:W1:Y:S01]  /*0dd0*/  SYNCS.EXCH.64 URZ, [UR7+0x1c0], UR10 ;  /* 0x0001c00a07ff75b2 */ /* 0x0006620008000100 */
[----:B------:R3:W1:Y:S01]  /*0de0*/  SYNCS.EXCH.64 URZ, [UR7+0x1e0], UR4 ;  /* 0x0001e00407ff75b2 */ /* 0x0006620008000100 */
[----:B------:R3:W1:Y:S01]  /*0df0*/  SYNCS.EXCH.64 URZ, [UR7+0x1c8], UR10 ;  /* 0x0001c80a07ff75b2 */ /* 0x0006620008000100 */
[----:B------:R3:W1:Y:S02]  /*0e00*/  SYNCS.EXCH.64 URZ, [UR7+0x1e8], UR4 ;  /* 0x0001e80407ff75b2 */ /* 0x0006640008000100 */
[----:B---3--:R-:W-:Y:S01]  /*0e10*/  NOP ;  /* 0x0000000000007918 */ /* 0x008fe20000000000 */
.L_x_14:
[----:B------:R-:W3:Y:S01]  /*0e20*/  SHFL.IDX PT, R2, R53, RZ, 0x1f ;  /* 0x00001fff35027589 */ /* 0x000ee200000e0000 */
[----:B------:R-:W-:Y:S01]  /*0e30*/  NOP ;  /* 0x0000000000007918 */ /* 0x000fe20000000000 */
[----:B---3--:R-:W-:-:S13]  /*0e40*/  ISETP.NE.AND P0, PT, R2, 0x3, PT ;  /* 0x000000030200780c */ /* 0x008fda0003f05270 */
[----:B------:R-:W-:Y:S05]  /*0e50*/  @P0 BRA `(.L_x_15) ;  /* 0x0000000000380947 */ /* 0x000fea0003800000 */
[----:B--2---:R-:W2:Y:S01]  /*0e60*/  S2UR UR5, SR_CgaCtaId ;  /* 0x00000000000579c3 */ /* 0x004ea20000008800 */
        /* <DEDUP_REMOVED lines=13> */
.L_x_15:
[----:B--2---:R-:W2:Y:S01]  /*0f40*/  S2UR UR5, SR_CTAID.X ;  /* 0x00000000000579c3 */ /* 0x004ea20000002500 */
[----:B------:R-:W-:-:S05]  /*0f50*/  CS2R.32 R48, SR_CgaSize ;  /* 0x0000000000307805 */ /* 0x000fca0000008a00 */
[----:B------:R-:W-:-:S05]  /*0f60*/  IMAD R48, R48, -0xa0, RZ ;  /* 0xffffff6030307824 */ /* 0x000fca00078e02ff */
[----:B------:R-:W-:-:S14]  /*0f70*/  R2UR UR9, R48 ;  /* 0x00000000300972ca */ /* 0x000fdc00000e0000 */
[----:B------:R-:W3:Y:S01]  /*0f80*/  LDCU UR9, c[0x0][UR9+0x2b0] ;  /* 0x00005600090977ac */ /* 0x000ee20008000800 */
[----:B------:R-:W-:Y:S01]  /*0f90*/  NOP ;  /* 0x0000000000007918 */ /* 0x000fe20000000000 */
[----:B------:R-:W-:-:S05]  /*0fa0*/  CS2R.32 R48, SR_CgaSize ;  /* 0x0000000000307805 */ /* 0x000fca0000008a00 */
[----:B------:R-:W-:-:S05]  /*0fb0*/  IMAD R48, R48, -0xa0, RZ ;  /* 0xffffff6030307824 */ /* 0x000fca00078e02ff */
[----:B------:R-:W-:-:S14]  /*0fc0*/  R2UR UR7, R48 ;  /* 0x00000000300772ca */ /* 0x000fdc00000e0000 */
[----:B------:R-:W4:Y:S01]  /*0fd0*/  LDCU UR7, c[0x0][UR7+0x2b4] ;  /* 0x00005680070777ac */ /* 0x000f220008000800 */
[----:B------:R-:W1:Y:S08]  /*0fe0*/  S2UR UR4, SR_CTAID.Y ;  /* 0x00000000000479c3 */ /* 0x000e700000002600 */
[----:B------:R-:W4:Y:S01]  /*0ff0*/  LDC R10, c[0x0][0xb24] ;  /* 0x0002c900ff0a7b82 */ /* 0x000f220000000800 */
[----:B--2---:R-:W-:-:S02]  /*1000*/  I2FP.F32.U32 R46, UR5 ;  /* 0x00000005002e7c45 */ /* 0x004fc40008201000 */
[----:B------:R-:W-:-:S05]  /*1010*/  CS2R.32 R3, SR_CgaSize ;  /* 0x0000000000037805 */ /* 0x000fca0000008a00 */
[----:B------:R-:W-:-:S06]  /*1020*/  IMAD R3, R3, -0xa0, RZ ;  /* 0xffffff6003037824 */ /* 0x000fcc00078e02ff */
[----:B------:R-:W2:Y:S01]  /*1030*/  LDC R3, c[0x0][R3+0x2a0] ;  /* 0x0000a80003037b82 */ /* 0x000ea20000000800 */
[----:B------:R-:W-:Y:S01]  /*1040*/  MOV R48, UR5 ;  /* 0x0000000500307c02 */ /* 0x000fe20008000f00 */
[----:B---3--:R-:W-:Y:S01]  /*1050*/  FMUL R46, R46, UR9 ;  /* 0x000000092e2e7c20 */ /* 0x008fe20008400000 */
[----:B-1----:R-:W-:Y:S02]  /*1060*/  I2FP.F32.U32 R31, UR4 ;  /* 0x00000004001f7c45 */ /* 0x002fe40008201000 */
[----:B------:R-:W-:-:S05]  /*1070*/  CS2R.32 R2, SR_CgaSize ;  /* 0x0000000000027805 */ /* 0x000fca0000008a00 */
[----:B------:R-:W-:-:S06]  /*1080*/  IMAD R2, R2, -0xa0, RZ ;  /* 0xffffff6002027824 */ /* 0x000fcc00078e02ff */
[----:B------:R-:W1:Y:S01]  /*1090*/  LDC R2, c[0x0][R2+0x2a4] ;  /* 0x0000a90002027b82 */ /* 0x000e620000000800 */
[----:B------:R-:W-:Y:S01]  /*10a0*/  MOV R47, UR4 ;  /* 0x00000004002f7c02 */ /* 0x000fe20008000f00 */
[----:B------:R-:W3:Y:S01]  /*10b0*/  F2I.U32.TRUNC.NTZ R46, R46 ;  /* 0x0000002e002e7305 */ /* 0x000ee2000020f000 */
[----:B----4-:R-:W-:-:S05]  /*10c0*/  FMUL R31, R31, UR7 ;  /* 0x000000071f1f7c20 */ /* 0x010fca0008400000 */
[----:B------:R-:W-:Y:S01]  /*10d0*/  BAR.SYNC.DEFER_BLOCKING 0x0 ;  /* 0x0000000000007b1d */ /* 0x000fe20000010000 */
[----:B------:R-:W-:-:S05]  /*10e0*/  ISETP.GE.AND P0, PT, R10, 0x1, PT ;  /* 0x000000010a00780c */ /* 0x000fca0003f06270 */
[----:B------:R-:W4:Y:S02]  /*10f0*/  F2I.U32.TRUNC.NTZ R31, R31 ;  /* 0x0000001f001f7305 */ /* 0x000f24000020f000 */
[----:B------:R-:W1:Y:S01]  /*1100*/  S2UR UR36, SR_CTAID.Z ;  /* 0x00000000002479c3 */ /* 0x000e620000002700 */
[----:B---3--:R-:W-:-:S05]  /*1110*/  IADD3 R46, PT, PT, -R46, RZ, RZ ;  /* 0x000000ff2e2e7210 */ /* 0x008fca0007ffe1ff */
[----:B--2---:R-:W-:Y:S01]  /*1120*/  IMAD R46, R3, R46, UR5 ;  /* 0x00000005032e7e24 */ /* 0x004fe2000f8e022e */
[----:B----4-:R-:W-:-:S05]  /*1130*/  IADD3 R31, PT, PT, -R31, RZ, RZ ;  /* 0x000000ff1f1f7210 */ /* 0x010fca0007ffe1ff */
[----:B-1----:R-:W-:Y:S01]  /*1140*/  IMAD R31, R2, R31, UR4 ;  /* 0x00000004021f7e24 */ /* 0x002fe2000f8e021f */
[----:B------:R-:W-:Y:S06]  /*1150*/  @!P0 BRA `(.L_x_16) ;  /* 0x0000000000b88947 */ /* 0x000fec0003800000 */
[----:B------:R-:W1:Y:S01]  /*1160*/  LDC.64 R4, c[0x0][0xb18] ;  /* 0x0002c600ff047b82 */ /* 0x000e620000000a00 */
[----:B------:R-:W-:-:S07]  /*1170*/  ISETP.NE.AND P0, PT, R10, 0x1, PT ;  /* 0x000000010a00780c */ /* 0x000fce0003f05270 */
[----:B------:R-:W2:Y:S08]  /*1180*/  LDC R9, c[0x0][0xb0c] ;  /* 0x0002c300ff097b82 */ /* 0x000eb00000000800 */
[----:B------:R-:W3:Y:S08]  /*1190*/  LDC R12, c[0x0][0x370] ;  /* 0x0000dc00ff0c7b82 */ /* 0x000ef00000000800 */
[----:B------:R-:W4:Y:S01]  /*11a0*/  LDC R11, c[0x0][0x374] ;  /* 0x0000dd00ff0b7b82 */ /* 0x000f220000000800 */
[----:B-1----:R-:W-:-:S07]  /*11b0*/  ISETP.NE.AND P1, PT, R4, 0x1, PT ;  /* 0x000000010400780c */ /* 0x002fce0003f25270 */
[----:B------:R-:W3:Y:S01]  /*11c0*/  LDC.64 R6, c[0x0][0xb10] ;  /* 0x0002c400ff067b82 */ /* 0x000ee20000000a00 */
[----:B--2---:R-:W-:-:S07]  /*11d0*/  ISETP.NE.AND P2, PT, R9, 0x1, PT ;  /* 0x000000010900780c */ /* 0x004fce0003f45270 */
[----:B------:R-:W1:Y:S08]  /*11e0*/  LDC R8, c[0x0][0xb20] ;  /* 0x0002c800ff087b82 */ /* 0x000e700000000800 */
[----:B------:R-:W2:Y:S01]  /*11f0*/  LDC.64 R2, c[0x0][0xb28] ;  /* 0x0002ca00ff027b82 */ /* 0x000ea20000000a00 */
[----:B----4-:R-:W-:-:S04]  /*1200*/  IMAD.HI.U32 R13, R11, R5, RZ ;  /* 0x000000050b0d7227 */ /* 0x010fc800078e00ff */
[----:B------:R-:W-:-:S04]  /*1210*/  IMAD.HI.U32 R5, R47, R5, RZ ;  /* 0x000000052f057227 */ /* 0x000fc800078e00ff */
[----:B---3--:R-:W-:-:S05]  /*1220*/  IMAD.HI.U32 R14, R12, R6, RZ ;  /* 0x000000060c0e7227 */ /* 0x008fca00078e00ff */
[-C--:B------:R-:W-:Y:S01]  /*1230*/  @P2 SHF.R.U32.HI R12, RZ, R7.reuse, R14 ;  /* 0x00000007ff0c2219 */ /* 0x080fe2000001160e */
[C---:B------:R-:W-:Y:S01]  /*1240*/  IMAD.HI.U32 R14, R48.reuse, R6, RZ ;  /* 0x00000006300e7227 */ /* 0x040fe200078e00ff */
[-C--:B-1----:R-:W-:Y:S02]  /*1250*/  @P1 SHF.R.U32.HI R11, RZ, R8.reuse, R13 ;  /* 0x00000008ff0b1219 */ /* 0x082fe4000001160d */
[----:B------:R-:W-:Y:S02]  /*1260*/  SHF.R.U32.HI R5, RZ, R8, R5 ;  /* 0x00000008ff057219 */ /* 0x000fe40000011605 */
[----:B------:R-:W-:Y:S02]  /*1270*/  SHF.R.U32.HI R14, RZ, R7, R14 ;  /* 0x00000007ff0e7219 */ /* 0x000fe4000001160e */
[----:B------:R-:W-:Y:S01]  /*1280*/  SEL R5, R47, R5, !P1 ;  /* 0x000000052f057207 */ /* 0x000fe20004800000 */
[----:B--2---:R-:W-:Y:S01]  /*1290*/  IMAD.HI.U32 R13, R11, R2, RZ ;  /* 0x000000020b0d7227 */ /* 0x004fe200078e00ff */
[----:B------:R-:W-:-:S03]  /*12a0*/  SEL R14, R48, R14, !P2 ;  /* 0x0000000e300e7207 */ /* 0x000fc60005000000 */
[----:B------:R-:W-:Y:S01]  /*12b0*/  IMAD.HI.U32 R6, R12, R2, RZ ;  /* 0x000000020c067227 */ /* 0x000fe200078e00ff */
[----:B------:R-:W-:-:S04]  /*12c0*/  @P0 SHF.R.U32.HI R11, RZ, R3, R13 ;  /* 0x00000003ff0b0219 */ /* 0x000fc8000001160d */
[----:B------:R-:W-:Y:S01]  /*12d0*/  @P0 SHF.R.U32.HI R12, RZ, R3, R6 ;  /* 0x00000003ff0c0219 */ /* 0x000fe20000011606 */
[----:B------:R-:W-:-:S04]  /*12e0*/  IMAD R11, R11, R10, RZ ;  /* 0x0000000a0b0b7224 */ /* 0x000fc800078e02ff */
[----:B------:R-:W-:Y:S01]  /*12f0*/  IMAD R6, R12, R10, RZ ;  /* 0x0000000a0c067224 */ /* 0x000fe200078e02ff */
[----:B------:R-:W-:-:S04]  /*1300*/  ISETP.GE.AND P1, PT, R5, R11, PT ;  /* 0x0000000b0500720c */ /* 0x000fc80003f26270 */
[----:B------:R-:W-:Y:S01]  /*1310*/  ISETP.GE.OR P1, PT, R14, R6, P1 ;  /* 0x000000060e00720c */ /* 0x000fe20000f26670 */
[----:B------:R-:W-:-:S05]  /*1320*/  IMAD.HI.U32 R6, R5, R2, RZ ;  /* 0x0000000205067227 */ /* 0x000fca00078e00ff */
[----:B------:R-:W-:-:S04]  /*1330*/  SHF.R.U32.HI R6, RZ, R3, R6 ;  /* 0x00000003ff067219 */ /* 0x000fc80000011606 */
[----:B------:R-:W-:-:S03]  /*1340*/  SEL R6, R5, R6, !P0 ;  /* 0x0000000605067207 */ /* 0x000fc60004000000 */
[----:B------:R-:W-:Y:S01]  /*1350*/  @!P1 IMAD.HI.U32 R7, R14, R2, RZ ;  /* 0x000000020e079227 */ /* 0x000fe200078e00ff */
[----:B------:R-:W-:-:S04]  /*1360*/  IADD3 R2, PT, PT, -R6, RZ, RZ ;  /* 0x000000ff06027210 */ /* 0x000fc80007ffe1ff */
[----:B------:R-:W-:Y:S01]  /*1370*/  @!P1 SHF.R.U32.HI R3, RZ, R3, R7 ;  /* 0x00000003ff039219 */ /* 0x000fe20000011607 */
[----:B------:R-:W-:Y:S01]  /*1380*/  IMAD R2, R10, R2, R5 ;  /* 0x000000020a027224 */ /* 0x000fe200078e0205 */
[----:B------:R-:W-:Y:S02]  /*1390*/  IADD3 R7, PT, PT, -R5, RZ, RZ ;  /* 0x000000ff05077210 */ /* 0x000fe40007ffe1ff */
[----:B------:R-:W-:-:S03]  /*13a0*/  @!P1 SEL R3, R14, R3, !P0 ;  /* 0x000000030e039207 */ /* 0x000fc60004000000 */
[----:B------:R-:W-:Y:S02]  /*13b0*/  IMAD R7, R4, R7, R47 ;  /* 0x0000000704077224 */ /* 0x000fe400078e022f */
[--C-:B------:R-:W-:Y:S02]  /*13c0*/  @!P1 IMAD.IADD R6, R6, 0x1, -R3.reuse ;  /* 0x0000000106069824 */ /* 0x100fe400078e0a03 */
[----:B------:R-:W-:Y:S01]  /*13d0*/  @!P1 IMAD R3, R2, R12, R3 ;  /* 0x0000000c02039224 */ /* 0x000fe200078e0203 */
[----:B------:R-:W-:Y:S01]  /*13e0*/  IADD3 R2, PT, PT, -R14, RZ, RZ ;  /* 0x000000ff0e027210 */ /* 0x000fe20007ffe1ff */
[----:B------:R-:W-:Y:S02]  /*13f0*/  @!P1 IMAD R5, R6, R10, R14 ;  /* 0x0000000a06059224 */ /* 0x000fe400078e020e */
[----:B------:R-:W-:Y:S02]  /*1400*/  @!P1 IMAD.MOV.U32 R14, RZ, RZ, R3 ;  /* 0x000000ffff0e9224 */ /* 0x000fe400078e0003 */
[----:B------:R-:W-:-:S02]  /*1410*/  IMAD R2, R9, R2, R48 ;  /* 0x0000000209027224 */ /* 0x000fc400078e0230 */
[----:B------:R-:W-:Y:S02]  /*1420*/  IMAD R47, R5, R4, R7 ;  /* 0x00000004052f7224 */ /* 0x000fe400078e0207 */
[----:B------:R-:W-:Y:S02]  /*1430*/  IMAD R48, R14, R9, R2 ;  /* 0x000000090e307224 */ /* 0x000fe400078e0202 */
.L_x_16:
[----:B------:R-:W1:Y:S01]  /*1440*/  LDCU UR4, c[0x0][0xb30] ;  /* 0x00016600ff0477ac */ /* 0x000e620008000800 */
[----:B------:R-:W2:Y:S08]  /*1450*/  S2UR UR37, SR_CgaCtaId ;  /* 0x00000000002579c3 */ /* 0x000eb00000008800 */
[----:B------:R-:W3:Y:S01]  /*1460*/  LDC R22, c[0x0][0xb24] ;  /* 0x0002c900ff167b82 */ /* 0x000ee20000000800 */
[----:B-1----:R-:W-:-:S09]  /*1470*/  UISETP.NE.AND UP1, UPT, UR4, 0x1, UPT ;  /* 0x000000010400788c */ /* 0x002fd2000bf25270 */
[----:B--2---:R-:W-:Y:S05]  /*1480*/  BRA.U UP1, `(.L_x_17) ;  /* 0x0000000101407547 */ /* 0x004fea000b800000 */
[----:B------:R-:W1:Y:S08]  /*1490*/  LDC.64 R4, c[0x0][0xb10] ;  /* 0x0002c400ff047b82 */ /* 0x000e700000000a00 */
[----:B------:R-:W2:Y:S08]  /*14a0*/  LDC.64 R2, c[0x0][0xb18] ;  /* 0x0002c600ff027b82 */ /* 0x000eb00000000a00 */
[----:B------:R-:W4:Y:S08]  /*14b0*/  LDC R6, c[0x0][0xb20] ;  /* 0x0002c800ff067b82 */ /* 0x000f300000000800 */
[----:B------:R-:W3:Y:S01]  /*14c0*/  LDC R7, c[0x0][0xb0c] ;  /* 0x0002c300ff077b82 */ /* 0x000ee20000000800 */
[----:B-1----:R-:W-:-:S05]  /*14d0*/  IMAD.HI.U32 R4, R48, R4, RZ ;  /* 0x0000000430047227 */ /* 0x002fca00078e00ff */
[----:B------:R-:W-:Y:S01]  /*14e0*/  SHF.R.U32.HI R4, RZ, R5, R4 ;  /* 0x00000005ff047219 */ /* 0x000fe20000011604 */
[----:B--2---:R-:W-:Y:S01]  /*14f0*/  IMAD.HI.U32 R3, R47, R3, RZ ;  /* 0x000000032f037227 */ /* 0x004fe200078e00ff */
[----:B------:R-:W-:-:S04]  /*1500*/  ISETP.NE.AND P0, PT, R2, 0x1, PT ;  /* 0x000000010200780c */ /* 0x000fc80003f05270 */
[----:B----4-:R-:W-:-:S04]  /*1510*/  SHF.R.U32.HI R3, RZ, R6, R3 ;  /* 0x00000006ff037219 */ /* 0x010fc80000011603 */
[----:B------:R-:W-:Y:S02]  /*1520*/  SEL R3, R47, R3, !P0 ;  /* 0x000000032f037207 */ /* 0x000fe40004000000 */
[----:B---3--:R-:W-:-:S04]  /*1530*/  ISETP.NE.AND P1, PT, R7, 0x1, PT ;  /* 0x000000010700780c */ /* 0x008fc80003f25270 */
[----:B------:R-:W-:-:S05]  /*1540*/  SEL R4, R48, R4, !P1 ;  /* 0x0000000430047207 */ /* 0x000fca0004800000 */
[----:B------:R-:W-:Y:S02]  /*1550*/  IMAD.IADD R5, R3, 0x1, -R4 ;  /* 0x0000000103057824 */ /* 0x000fe400078e0a04 */
[----:B------:R-:W-:Y:S02]  /*1560*/  IMAD.IADD R3, R4, 0x1, -R3 ;  /* 0x0000000104037824 */ /* 0x000fe400078e0a03 */
[----:B------:R-:W-:Y:S02]  /*1570*/  IMAD R48, R5, R7, R48 ;  /* 0x0000000705307224 */ /* 0x000fe400078e0230 */
[----:B------:R-:W-:-:S07]  /*1580*/  IMAD R47, R3, R2, R47 ;  /* 0x00000002032f7224 */ /* 0x000fce00078e022f */
.L_x_17:
[----:B------:R-:W-:Y:S01]  /*1590*/  BAR.SYNC.DEFER_BLOCKING 0x0 ;  /* 0x0000000000007b1d */ /* 0x000fe20000010000 */
[----:B------:R-:W-:Y:S01]  /*15a0*/  UISETP.NE.AND UP1, UPT, UR8, 0x2, UPT ;  /* 0x000000020800788c */ /* 0x000fe2000bf25270 */
[----:B------:R-:W-:Y:S02]  /*15b0*/  ISETP.NE.OR P5, PT, R0, 0x2, !P5 ;  /* 0x000000020000780c */ /* 0x000fe40006fa5670 */
[----:B------:R-:W-:-:S06]  /*15c0*/  LOP3.LUT R2, R61, 0x1f, RZ, 0xc0, !PT ;  /* 0x0000001f3d027812 */ /* 0x000fcc00078ec0ff */
[----:B------:R-:W-:Y:S05]  /*15d0*/  BRA.U UP1, `(.L_x_18) ;  /* 0x0000001901e47547 */ /* 0x000fea000b800000 */
[----:B------:R-:W1:Y:S01]  /*15e0*/  LDCU UR13, c[0x0][0x38c] ;  /* 0x00007180ff0d77ac */ /* 0x000e620008000800 */
[----:B------:R-:W2:Y:S01]  /*15f0*/  LDC R8, c[0x0][0x370] ;  /* 0x0000dc00ff087b82 */ /* 0x000ea20000000800 */
[----:B------:R-:W-:Y:S01]  /*1600*/  PLOP3.LUT P1, PT, PT, PT, UP2, 0x80, 0x8 ;  /* 0x000000000008781c */ /* 0x000fe20003f2f028 */
[----:B------:R-:W-:Y:S01]  /*1610*/  IMAD.MOV.U32 R15, RZ, RZ, 0x1 ;  /* 0x00000001ff0f7424 */ /* 0x000fe200078e00ff */
[----:B------:R-:W-:Y:S01]  /*1620*/  ISETP.EQ.OR P4, PT, R2, RZ, P5 ;  /* 0x000000ff0200720c */ /* 0x000fe20002f82670 */
[----:B------:R-:W-:Y:S01]  /*1630*/  IMAD.MOV.U32 R14, RZ, RZ, RZ ;  /* 0x000000ffff0e7224 */ /* 0x000fe200078e00ff */
[----:B------:R-:W-:Y:S02]  /*1640*/  PLOP3.LUT P1, PT, P1, PT, PT, 0x8, 0x80 ;  /* 0x000000000080781c */ /* 0x000fe40000f2e170 */
[----:B------:R-:W-:Y:S01]  /*1650*/  CS2R R12, SRZ ;  /* 0x00000000000c7805 */ /* 0x000fe2000001ff00 */
[----:B------:R-:W-:Y:S01]  /*1660*/  IMAD.MOV.U32 R11, RZ, RZ, 0x1 ;  /* 0x00000001ff0b7424 */ /* 0x000fe200078e00ff */
[----:B------:R-:W4:Y:S01]  /*1670*/  LDC R0, c[0x0][0x374] ;  /* 0x0000dd00ff007b82 */ /* 0x000f220000000800 */
[----:B------:R-:W2:Y:S01]  /*1680*/  LDCU.64 UR22, c[0x0][0x348] ;  /* 0x00006900ff1677ac */ /* 0x000ea20008000a00 */
[----:B------:R-:W-:Y:S01]  /*1690*/  UMOV UR6, URZ ;  /* 0x000000ff00067c82 */ /* 0x000fe20008000000 */
[----:B-1----:R-:W-:-:S04]  /*16a0*/  UIADD3 UR5, UPT, UPT, UR13, 0x3f, URZ ;  /* 0x0000003f0d057890 */ /* 0x002fc8000fffe0ff */
[----:B------:R-:W-:-:S04]  /*16b0*/  USHF.R.S32.HI UR4, URZ, 0x1f, UR5 ;  /* 0x0000001fff047899 */ /* 0x000fc80008011405 */
[----:B------:R-:W-:-:S04]  /*16c0*/  ULEA.HI UR4, UR4, UR5, URZ, 0x6 ;  /* 0x0000000504047291 */ /* 0x000fc8000f8f30ff */
[----:B------:R-:W-:Y:S02]  /*16d0*/  USHF.R.S32.HI UR15, URZ, 0x6, UR4 ;  /* 0x00000006ff0f7899 */ /* 0x000fe40008011404 */
[----:B------:R-:W-:Y:S02]  /*16e0*/  UIADD3 UR4, UPT, UPT, UR13, -0x1, URZ ;  /* 0xffffffff0d047890 */ /* 0x000fe4000fffe0ff */
[----:B------:R-:W-:Y:S02]  /*16f0*/  UISETP.LT.U32.AND UP0, UPT, UR15, 0x16, UPT ;  /* 0x000000160f00788c */ /* 0x000fe4000bf01070 */
[----:B------:R-:W-:Y:S02]  /*1700*/  UISETP.GE.U32.AND UP1, UPT, UR4, -0x7f, UPT ;  /* 0xffffff810400788c */ /* 0x000fe4000bf26070 */
[----:B------:R-:W-:Y:S02]  /*1710*/  USEL UR14, UR15, 0x16, UP0 ;  /* 0x000000160f0e7887 */ /* 0x000fe40008000000 */
[----:B------:R-:W-:-:S02]  /*1720*/  UIADD3 UR13, UPT, UPT, UR13, 0x7e, URZ ;  /* 0x0000007e0d0d7890 */ /* 0x000fc4000fffe0ff */
[----:B------:R-:W-:Y:S02]  /*1730*/  UIADD3 UR5, UPT, UPT, UR14, -0x1, URZ ;  /* 0xffffffff0e057890 */ /* 0x000fe4000fffe0ff */
[----:B------:R-:W-:-:S03]  /*1740*/  UIADD3 UR7, UPT, UPT, UR15, -UR14, URZ ;  /* 0x8000000e0f077290 */ /* 0x000fc6000fffe0ff */
[----:B------:R-:W-:-:S04]  /*1750*/  @UP1 UIADD3 UR5, UPT, UPT, UR14, URZ, URZ ;  /* 0x000000ff0e051290 */ /* 0x000fc8000fffe0ff */
[----:B--2---:R-:W-:-:S12]  /*1760*/  UIADD3 UR5, UPT, UPT, UR5, 0x1, URZ ;  /* 0x0000000105057890 */ /* 0x004fd8000fffe0ff */
.L_x_36:
[----:B------:R-:W-:Y:S01]  /*1770*/  UISETP.NE.AND UP0, UPT, UR37, URZ, UPT ;  /* 0x000000ff2500728c */ /* 0x000fe2000bf05270 */
[----:B------:R-:W1:Y:S08]  /*1780*/  S2UR UR37, SR_CgaCtaId ;  /* 0x00000000002579c3 */ /* 0x000e700000008800 */
[----:B------:R-:W-:Y:S05]  /*1790*/  BRA.U UP0, `(.L_x_19) ;  /* 0x0000000100347547 */ /* 0x000fea000b800000 */
[----:B------:R-:W2:Y:S01]  /*17a0*/  S2R R2, SR_CgaCtaId ;  /* 0x0000000000027919 */ /* 0x000ea20000008800 */
[----:B------:R-:W-:-:S04]  /*17b0*/  MOV R3, 0x400 ;  /* 0x0000040000037802 */ /* 0x000fc80000000f00 */
[----:B--2---:R-:W-:Y:S02]  /*17c0*/  LEA R2, R2, R3, 0x18 ;  /* 0x0000000302027211 */ /* 0x004fe400078ec0ff */
[----:B------:R-:W-:-:S03]  /*17d0*/  SHF.L.U32 R3, R11, 0x1f, RZ ;  /* 0x0000001f0b037819 */ /* 0x000fc600000006ff */
[----:B------:R-:W-:-:S04]  /*17e0*/  IMAD R2, R12, 0x8, R2 ;  /* 0x000000080c027824 */ /* 0x000fc800078e0202 */
[----:B------:R-:W2:Y:S02]  /*17f0*/  SYNCS.PHASECHK.TRANS64.TRYWAIT P0, [R2+URZ+0x200], R3 ;  /* 0x00020003020075a7 */ /* 0x000ea400080011ff */
[----:B--2---:R-:W-:Y:S05]  /*1800*/  @!P0 BRA `(.L_x_20) ;  /* 0x0000005000988947 */ /* 0x004fea0003800000 */
.L_x_121:
[----:B------:R-:W-:Y:S01]  /*1810*/  VIADD R12, R12, 0x1 ;  /* 0x000000010c0c7836 */ /* 0x000fe20000000000 */
[----:B------:R2:W-:Y:S04]  /*1820*/  SYNCS.ARRIVE.TRANS64.A1T0 RZ, [R2+URZ+0x1f0], RZ ;  /* 0x0001f0ff02ff79a7 */ /* 0x0005e800081000ff */
[----:B------:R-:W-:-:S04]  /*1830*/  ISETP.NE.AND P0, PT, R12, 0x2, PT ;  /* 0x000000020c00780c */ /* 0x000fc80003f05270 */
[----:B------:R-:W-:Y:S02]  /*1840*/  SEL R12, R12, RZ, P0 ;  /* 0x000000ff0c0c7207 */ /* 0x000fe40000000000 */
[----:B--2---:R-:W-:-:S04]  /*1850*/  SEL R2, RZ, 0x1, P0 ;  /* 0x00000001ff027807 */ /* 0x004fc80000000000 */
[----:B------:R-:W-:-:S07]  /*1860*/  LOP3.LUT R11, R11, R2, RZ, 0x3c, !PT ;  /* 0x000000020b0b7212 */ /* 0x000fce00078e3cff */
.L_x_19:
[----:B------:R-:W-:Y:S01]  /*1870*/  UMOV UR4, 0x400 ;  /* 0x0000040000047882 */ /* 0x000fe20000000000 */
[----:B------:R-:W-:Y:S01]  /*1880*/  SHF.L.U32 R2, R15, 0x1f, RZ ;  /* 0x0000001f0f027819 */ /* 0x000fe200000006ff */
[----:B-1----:R-:W-:Y:S01]  /*1890*/  ULEA UR4, UR37, UR4, 0x18 ;  /* 0x0000000425047291 */ /* 0x002fe2000f8ec0ff */
[----:B------:R-:W-:Y:S01]  /*18a0*/  R2UR UR35, R48 ;  /* 0x00000000302372ca */ /* 0x000fe200000e0000 */
[----:B------:R-:W-:Y:S01]  /*18b0*/  UISETP.GE.U32.AND UP0, UPT, UR13, 0x7f, UPT ;  /* 0x0000007f0d00788c */ /* 0x000fe2000bf06070 */
[----:B------:R-:W-:Y:S01]  /*18c0*/  R2UR UR11, R47 ;  /* 0x000000002f0b72ca */ /* 0x000fe200000e0000 */
[----:B------:R-:W-:Y:S01]  /*18d0*/  ULEA UR8, UR6, UR4, 0x3 ;  /* 0x0000000406087291 */ /* 0x000fe2000f8e18ff */
[----:B------:R-:W-:-:S08]  /*18e0*/  UMOV UR24, URZ ;  /* 0x000000ff00187c82 */ /* 0x000fd00008000000 */
[----:B------:R1:W2:Y:S01]  /*18f0*/  SYNCS.PHASECHK.TRANS64.TRYWAIT P0, [UR8+0xb0], R2 ;  /* 0x0000b002ff0075a7 */ /* 0x0002a20008001108 */
[----:B------:R-:W-:Y:S02]  /*1900*/  USHF.L.U32 UR35, UR35, 0x6, URZ ;  /* 0x0000000623237899 */ /* 0x000fe400080006ff */
[----:B------:R-:W-:Y:S01]  /*1910*/  USHF.L.U32 UR11, UR11, 0x4, URZ ;  /* 0x000000040b0b7899 */ /* 0x000fe200080006ff */
[----:B------:R-:W-:Y:S11]  /*1920*/  BRA.U !UP0, `(.L_x_21) ;  /* 0x0000000108a87547 */ /* 0x000ff6000b800000 */
[----:B------:R-:W-:Y:S01]  /*1930*/  UMOV UR16, URZ ;  /* 0x000000ff00107c82 */ /* 0x000fe20008000000 */
[----:B------:R-:W-:-:S05]  /*1940*/  UMOV UR17, UR6 ;  /* 0x0000000600117c82 */ /* 0x000fca0008000000 */
.L_x_26:
[----:B-1----:R-:W-:Y:S01]  /*1950*/  ULEA UR33, UR17, UR4, 0x3 ;  /* 0x0000000411217291 */ /* 0x002fe2000f8e18ff */
[----:B--2---:R-:W-:Y:S01]  /*1960*/  @!P5 MOV R3, 0x2800 ;  /* 0x000028000003d802 */ /* 0x004fe20000000f00 */
[----:B--2---:R-:W-:Y:S10]  /*1970*/  @P0 BRA `(.L_x_22) ;  /* 0x00000000000c0947 */ /* 0x004ff40003800000 */
[----:B------:R-:W-:-:S04]  /*1980*/  SHF.L.U32 R4, R15, 0x1f, RZ ;  /* 0x0000001f0f047819 */ /* 0x000fc800000006ff */
[----:B------:R-:W2:Y:S02]  /*1990*/  SYNCS.PHASECHK.TRANS64.TRYWAIT P0, [UR33+0xb0], R4 ;  /* 0x0000b004ff0075a7 */ /* 0x000ea40008001121 */
[----:B--2---:R-:W-:Y:S05]  /*19a0*/  @!P0 BRA `(.L_x_23) ;  /* 0x0000005000448947 */ /* 0x004fea0003800000 */
.L_x_22:
[----:B------:R2:W-:Y:S01]  /*19b0*/  @!P5 SYNCS.ARRIVE.TRANS64 RZ, [UR33], R3 ;  /* 0x00000003ffffd9a7 */ /* 0x0005e20008000021 */
[----:B------:R-:W-:Y:S04]  /*19c0*/  BSSY.RECONVERGENT B0, `(.L_x_24) ;  /* 0x0000003000007945 */ /* 0x000fe80003800200 */
[----:B------:R-:W-:Y:S05]  /*19d0*/  @P4 BRA `(.L_x_25) ;  /* 0x0000000000044947 */ /* 0x000fea0003800000 */
[----:B------:R-:W-:Y:S05]  /*19e0*/  BPT.TRAP 0x1 ;  /* 0x000000040000795c */ /* 0x000fea0000300000 */
.L_x_25:
[----:B------:R-:W-:Y:S05]  /*19f0*/  BSYNC.RECONVERGENT B0 ;  /* 0x0000000000007941 */ /* 0x000fea0003800200 */
.L_x_24:
[----:B------:R-:W-:Y:S02]  /*1a00*/  UIADD3 UR6, UPT, UPT, UR17, 0x1, URZ ;  /* 0x0000000111067890 */ /* 0x000fe4000fffe0ff */
[----:B------:R-:W-:Y:S02]  /*1a10*/  ULEA UR32, UR17, UR4, 0xd ;  /* 0x0000000411207291 */ /* 0x000fe4000f8e68ff */
[----:B------:R-:W-:Y:S02]  /*1a20*/  UISETP.NE.AND UP0, UPT, UR6, 0x16, UPT ;  /* 0x000000160600788c */ /* 0x000fe4000bf05270 */
[----:B------:R-:W-:Y:S02]  /*1a30*/  UIADD3 UR26, UP1, UPT, UR22, 0x80, URZ ;  /* 0x00000080161a7890 */ /* 0x000fe4000ff3e0ff */
[----:B------:R-:W-:Y:S02]  /*1a40*/  USEL UR9, URZ, 0x1, UP0 ;  /* 0x00000001ff097887 */ /* 0x000fe40008000000 */
[----:B------:R-:W-:-:S02]  /*1a50*/  USEL UR6, UR6, URZ, UP0 ;  /* 0x000000ff06067287 */ /* 0x000fc40008000000 */
[----:B------:R-:W-:Y:S02]  /*1a60*/  UIADD3 UR20, UP0, UPT, UR22, 0x180, URZ ;  /* 0x0000018016147890 */ /* 0x000fe4000ff1e0ff */
[----:B------:R-:W-:Y:S01]  /*1a70*/  ULEA UR8, UR6, UR4, 0x3 ;  /* 0x0000000406087291 */ /* 0x000fe2000f8e18ff */
[----:B------:R-:W-:Y:S01]  /*1a80*/  LOP3.LUT R15, R15, UR9, RZ, 0x3c, !PT ;  /* 0x000000090f0f7c12 */ /* 0x000fe2000f8e3cff */
[----:B------:R-:W-:Y:S02]  /*1a90*/  USHF.L.U32 UR34, UR16, 0x6, URZ ;  /* 0x0000000610227899 */ /* 0x000fe400080006ff */
[----:B------:R-:W-:Y:S01]  /*1aa0*/  UIADD3.X UR27, UPT, UPT, URZ, UR23, URZ, UP1, !UPT ;  /* 0x00000017ff1b7290 */ /* 0x000fe20008ffe4ff */
[----:B-1----:R-:W-:Y:S01]  /*1ab0*/  SHF.L.U32 R2, R15, 0x1f, RZ ;  /* 0x0000001f0f027819 */ /* 0x002fe200000006ff */
[----:B------:R-:W-:Y:S02]  /*1ac0*/  UIADD3 UR32, UPT, UPT, UR32, 0x1400, URZ ;  /* 0x0000140020207890 */ /* 0x000fe4000fffe0ff */
[----:B------:R-:W-:Y:S01]  /*1ad0*/  UIADD3.X UR21, UPT, UPT, URZ, UR23, URZ, UP0, !UPT ;  /* 0x00000017ff157290 */ /* 0x000fe200087fe4ff */
[----:B------:R1:W1:Y:S01]  /*1ae0*/  SYNCS.PHASECHK.TRANS64.TRYWAIT P0, [UR8+0xb0], R2 ;  /* 0x0000b002ff0075a7 */ /* 0x0002620008001108 */
[----:B------:R-:W-:Y:S01]  /*1af0*/  ULEA UR8, UR17, UR4, 0xb ;  /* 0x0000000411087291 */ /* 0x000fe2000f8e58ff */
[----:B------:R-:W-:Y:S01]  /*1b00*/  UMOV UR18, 0x0 ;  /* 0x0000000000127882 */ /* 0x000fe20000000000 */
[----:B------:R-:W-:-:S02]  /*1b10*/  UMOV UR19, 0x10000000 ;  /* 0x1000000000137882 */ /* 0x000fc40000000000 */
[----:B------:R-:W-:Y:S01]  /*1b20*/  UIADD3 UR8, UPT, UPT, UR8, 0x2d400, URZ ;  /* 0x0002d40008087890 */ /* 0x000fe2000fffe0ff */
[----:B------:R1:W-:Y:S01]  /*1b30*/  UTMALDG.3D [UR32], [UR26], desc[UR18] ;  /* 0x000012201a0075b4 */ /* 0x0003e20008011000 */
[----:B------:R-:W-:Y:S01]  /*1b40*/  UMOV UR12, UR36 ;  /* 0x00000024000c7c82 */ /* 0x000fe20008000000 */
[----:B------:R-:W-:Y:S01]  /*1b50*/  UMOV UR9, UR33 ;  /* 0x0000002100097c82 */ /* 0x000fe20008000000 */
[----:B------:R-:W-:Y:S01]  /*1b60*/  UMOV UR10, UR34 ;  /* 0x00000022000a7c82 */ /* 0x000fe20008000000 */
[----:B------:R-:W-:Y:S01]  /*1b70*/  UIADD3 UR16, UPT, UPT, UR16, 0x1, URZ ;  /* 0x0000000110107890 */ /* 0x000fe2000fffe0ff */
[----:B------:R-:W-:Y:S01]  /*1b80*/  UMOV UR24, UR5 ;  /* 0x0000000500187c82 */ /* 0x000fe20008000000 */
[----:B------:R-:W-:Y:S02]  /*1b90*/  UMOV UR17, UR6 ;  /* 0x0000000600117c82 */ /* 0x000fe40008000000 */
[----:B------:R1:W-:Y:S01]  /*1ba0*/  UTMALDG.3D [UR8], [UR20], desc[UR18] ;  /* 0x00001208140075b4 */ /* 0x0003e20008011000 */
[----:B------:R-:W-:-:S09]  /*1bb0*/  UISETP.NE.AND UP0, UPT, UR16, UR5, UPT ;  /* 0x000000051000728c */ /* 0x000fd2000bf05270 */
[----:B------:R-:W-:Y:S05]  /*1bc0*/  BRA.U UP0, `(.L_x_26) ;  /* 0xfffffffd00607547 */ /* 0x000fea000b83ffff */
.L_x_21:
[----:B-1----:R-:W-:Y:S01]  /*1bd0*/  ULEA UR8, UR6, UR4, 0x3 ;  /* 0x0000000406087291 */ /* 0x002fe2000f8e18ff */
[----:B------:R-:W-:Y:S01]  /*1be0*/  SHF.L.U32 R2, R15, 0x1f, RZ ;  /* 0x0000001f0f027819 */ /* 0x000fe200000006ff */
[----:B------:R-:W-:Y:S01]  /*1bf0*/  @!P1 SYNCS.ARRIVE.TRANS64.A1T0 RZ, [UR4+0x188], RZ ;  /* 0x000188ffffff99a7 */ /* 0x000fe20008100004 */
[----:B------:R-:W-:-:S06]  /*1c00*/  UISETP.GT.AND UP0, UPT, UR15, UR14, UPT ;  /* 0x0000000e0f00728c */ /* 0x000fcc000bf04270 */
[----:B--2---:R1:W2:Y:S03]  /*1c10*/  SYNCS.PHASECHK.TRANS64.TRYWAIT P0, [UR8+0xb0], R2 ;  /* 0x0000b002ff0075a7 */ /* 0x0042a60008001108 */
[----:B------:R-:W-:Y:S05]  /*1c20*/  BRA.U !UP0, `(.L_x_27) ;  /* 0x0000000108ac7547 */ /* 0x000fea000b800000 */
[----:B------:R-:W-:Y:S01]  /*1c30*/  UIADD3 UR21, UPT, UPT, UR7, UR24, URZ ;  /* 0x0000001807157290 */ /* 0x000fe2000fffe0ff */
[----:B------:R-:W-:-:S11]  /*1c40*/  UMOV UR25, UR6 ;  /* 0x0000000600197c82 */ /* 0x000fd60008000000 */
.L_x_32:
[----:B-1----:R-:W-:Y:S01]  /*1c50*/  ULEA UR17, UR25, UR4, 0x3 ;  /* 0x0000000419117291 */ /* 0x002fe2000f8e18ff */
[----:B--2---:R-:W-:Y:S01]  /*1c60*/  @!P5 MOV R3, 0x2800 ;  /* 0x000028000003d802 */ /* 0x004fe20000000f00 */
[----:B--2---:R-:W-:Y:S10]  /*1c70*/  @P0 BRA `(.L_x_28) ;  /* 0x00000000000c0947 */ /* 0x004ff40003800000 */
[----:B------:R-:W-:-:S04]  /*1c80*/  SHF.L.U32 R4, R15, 0x1f, RZ ;  /* 0x0000001f0f047819 */ /* 0x000fc800000006ff */
[----:B------:R-:W2:Y:S02]  /*1c90*/  SYNCS.PHASECHK.TRANS64.TRYWAIT P0, [UR17+0xb0], R4 ;  /* 0x0000b004ff0075a7 */ /* 0x000ea40008001111 */
[----:B--2---:R-:W-:Y:S05]  /*1ca0*/  @!P0 BRA `(.L_x_29) ;  /* 0x0000004c009c8947 */ /* 0x004fea0003800000 */
.L_x_28:
[----:B------:R2:W-:Y:S01]  /*1cb0*/  @!P5 SYNCS.ARRIVE.TRANS64 RZ, [UR17], R3 ;  /* 0x00000003ffffd9a7 */ /* 0x0005e20008000011 */
[----:B------:R-:W-:Y:S04]  /*1cc0*/  BSSY.RECONVERGENT B0, `(.L_x_30) ;  /* 0x0000003000007945 */ /* 0x000fe80003800200 */
[----:B------:R-:W-:Y:S05]  /*1cd0*/  @P4 BRA `(.L_x_31) ;  /* 0x0000000000044947 */ /* 0x000fea0003800000 */
[----:B------:R-:W-:Y:S05]  /*1ce0*/  BPT.TRAP 0x1 ;  /* 0x000000040000795c */ /* 0x000fea0000300000 */
.L_x_31:
[----:B------:R-:W-:Y:S05]  /*1cf0*/  BSYNC.RECONVERGENT B0 ;  /* 0x0000000000007941 */ /* 0x000fea0003800200 */
.L_x_30:
        /* <DEDUP_REMOVED lines=10> */
[----:B------:R-:W-:Y:S01]  /*1da0*/  UIADD3 UR16, UPT, UPT, UR16, 0x1400, URZ ;  /* 0x0000140010107890 */ /* 0x000fe2000fffe0ff */
[----:B-1----:R-:W-:Y:S01]  /*1db0*/  SHF.L.U32 R2, R15, 0x1f, RZ ;  /* 0x0000001f0f027819 */ /* 0x002fe200000006ff */
[----:B------:R-:W-:Y:S02]  /*1dc0*/  UIADD3.X UR31, UPT, UPT, URZ, UR23, URZ, UP1, !UPT ;  /* 0x00000017ff1f7290 */ /* 0x000fe40008ffe4ff */
[----:B------:R-:W-:Y:S01]  /*1dd0*/  UIADD3.X UR29, UPT, UPT, URZ, UR23, URZ, UP0, !UPT ;  /* 0x00000017ff1d7290 */ /* 0x000fe200087fe4ff */
[----:B------:R1:W1:Y:S01]  /*1de0*/  SYNCS.PHASECHK.TRANS64.TRYWAIT P0, [UR8+0xb0], R2 ;  /* 0x0000b002ff0075a7 */ /* 0x0002620008001108 */
[----:B------:R-:W-:Y:S01]  /*1df0*/  ULEA UR8, UR25, UR4, 0xb ;  /* 0x0000000419087291 */ /* 0x000fe2000f8e58ff */
[----:B------:R-:W-:Y:S01]  /*1e00*/  UMOV UR26, 0x0 ;  /* 0x00000000001a7882 */ /* 0x000fe20000000000 */
[----:B------:R-:W-:-:S02]  /*1e10*/  UMOV UR27, 0x10000000 ;  /* 0x10000000001b7882 */ /* 0x000fc40000000000 */
[----:B------:R-:W-:Y:S01]  /*1e20*/  UIADD3 UR8, UPT, UPT, UR8, 0x2d400, URZ ;  /* 0x0002d40008087890 */ /* 0x000fe2000fffe0ff */
[----:B------:R-:W-:Y:S01]  /*1e30*/  UMOV UR19, UR35 ;  /* 0x0000002300137c82 */ /* 0x000fe20008000000 */
[----:B------:R-:W-:Y:S01]  /*1e40*/  UMOV UR20, UR36 ;  /* 0x0000002400147c82 */ /* 0x000fe20008000000 */
[----:B------:R-:W-:Y:S01]  /*1e50*/  UMOV UR12, UR36 ;  /* 0x00000024000c7c82 */ /* 0x000fe20008000000 */
[----:B------:R-:W-:Y:S01]  /*1e60*/  UMOV UR9, UR17 ;  /* 0x0000001100097c82 */ /* 0x000fe20008000000 */
[----:B------:R-:W-:Y:S01]  /*1e70*/  UMOV UR10, UR18 ;  /* 0x00000012000a7c82 */ /* 0x000fe20008000000 */
[----:B------:R1:W-:Y:S01]  /*1e80*/  UTMALDG.3D [UR16], [UR30], desc[UR26] ;  /* 0x00001a101e0075b4 */ /* 0x0003e20008011000 */
[----:B------:R-:W-:Y:S01]  /*1e90*/  UIADD3 UR24, UPT, UPT, UR24, 0x1, URZ ;  /* 0x0000000118187890 */ /* 0x000fe2000fffe0ff */
[----:B------:R-:W-:-:S03]  /*1ea0*/  UMOV UR25, UR6 ;  /* 0x0000000600197c82 */ /* 0x000fc60008000000 */
[----:B------:R-:W-:Y:S01]  /*1eb0*/  UISETP.NE.AND UP0, UPT, UR24, UR21, UPT ;  /* 0x000000151800728c */ /* 0x000fe2000bf05270 */
[----:B------:R1:W-:Y:S08]  /*1ec0*/  UTMALDG.3D [UR8], [UR28], desc[UR26] ;  /* 0x00001a081c0075b4 */ /* 0x0003f00008011000 */
[----:B------:R-:W-:Y:S05]  /*1ed0*/  BRA.U UP0, `(.L_x_32) ;  /* 0xfffffffd005c7547 */ /* 0x000fea000b83ffff */
.L_x_27:
[C---:B-1----:R-:W-:Y:S01]  /*1ee0*/  LEA R2, R14.reuse, UR4, 0x3 ;  /* 0x000000040e027c11 */ /* 0x042fe2000f8e18ff */
[----:B------:R-:W-:Y:S01]  /*1ef0*/  NOP ;  /* 0x0000000000007918 */ /* 0x000fe20000000000 */
[----:B--2---:R-:W-:Y:S02]  /*1f00*/  SHF.L.U32 R3, R13, 0x1f, RZ ;  /* 0x0000001f0d037819 */ /* 0x004fe400000006ff */
[----:B------:R-:W-:Y:S02]  /*1f10*/  LEA R4, R14, UR4, 0x4 ;  /* 0x000000040e047c11 */ /* 0x000fe4000f8e20ff */
[----:B------:R-:W1:Y:S02]  /*1f20*/  SYNCS.PHASECHK.TRANS64.TRYWAIT P0, [R2+URZ+0x190], R3 ;  /* 0x00019003020075a7 */ /* 0x000e6400080011ff */
[----:B-1----:R-:W-:Y:S05]  /*1f30*/  @!P0 BRA `(.L_x_33) ;  /* 0x0000004c00108947 */ /* 0x002fea0003800000 */
.L_x_124:
[----:B------:R-:W2:Y:S01]  /*1f40*/  LDS.128 R4, [R4+0x220] ;  /* 0x0002200004047984 */ /* 0x000ea20000000c00 */
[----:B---3--:R-:W-:Y:S01]  /*1f50*/  ISETP.GE.AND P0, PT, R22, 0x1, PT ;  /* 0x000000011600780c */ /* 0x008fe20003f06270 */
[----:B-1----:R-:W-:Y:S01]  /*1f60*/  VIADD R2, R2, 0x1a0 ;  /* 0x000001a002027836 */ /* 0x002fe20000000000 */
[----:B------:R-:W-:Y:S01]  /*1f70*/  @!PT LDS RZ, [RZ] ;  /* 0x00000000fffff984 */ /* 0x000fe20000000800 */
[----:B------:R-:W-:Y:S01]  /*1f80*/  @!PT LDS RZ, [RZ] ;  /* 0x00000000fffff984 */ /* 0x000fe20000000800 */
[----:B------:R-:W-:Y:S01]  /*1f90*/  @!PT LDS RZ, [RZ] ;  /* 0x00000000fffff984 */ /* 0x000fe20000000800 */
[----:B------:R-:W-:Y:S01]  /*1fa0*/  @!PT LDS RZ, [RZ] ;  /* 0x00000000fffff984 */ /* 0x000fe20000000800 */
[----:B------:R1:W-:Y:S06]  /*1fb0*/  MEMBAR.ALL.CTA ;  /* 0x0000000000007992 */ /* 0x0003ec0000008000 */
[----:B-1----:R-:W1:Y:S01]  /*1fc0*/  FENCE.VIEW.ASYNC.S ;  /* 0x00000000000073c6 */ /* 0x002e620000000000 */
[----:B------:R-:W-:-:S04]  /*1fd0*/  PRMT R2, RZ, 0x654, R2 ;  /* 0x00000654ff027816 */ /* 0x000fc80000000002 */
[----:B-1----:R1:W-:Y:S01]  /*1fe0*/  SYNCS.ARRIVE.TRANS64.RED.A1T0 RZ, [R2+URZ], RZ ;  /* 0x000000ff02ff79a7 */ /* 0x0023e200081004ff */
[----:B--2---:R-:W-:-:S13]  /*1ff0*/  LOP3.LUT P2, RZ, R6, 0x1, RZ, 0xc0, !PT ;  /* 0x0000000106ff7812 */ /* 0x004fda000784c0ff */
[----:B------:R-:W-:Y:S01]  /*2000*/  @P2 SHF.R.U32.HI R3, RZ, 0x10, R5 ;  /* 0x00000010ff032819 */ /* 0x000fe20000011605 */
[----:B------:R-:W-:Y:S01]  /*2010*/  VOTEU.ANY UP0, P2 ;  /* 0x0000000000ff7886 */ /* 0x000fe20001000100 */
[----:B------:R-:W-:Y:S02]  /*2020*/  @P2 MOV R10, R4 ;  /* 0x00000004000a2202 */ /* 0x000fe40000000f00 */
[----:B------:R-:W-:Y:S02]  /*2030*/  @P2 R2UR.BROADCAST UR8, R3 ;  /* 0x00000000030822ca */ /* 0x000fe400008e0000 */
[----:B------:R-:W-:-:S11]  /*2040*/  @P2 LOP3.LUT R9, R5, 0xffff, RZ, 0xc0, !PT ;  /* 0x0000ffff05092812 */ /* 0x000fd600078ec0ff */
[----:B------:R-:W-:Y:S01]  /*2050*/  @UP0 UMOV UR36, UR8 ;  /* 0x0000000800240c82 */ /* 0x000fe20008000000 */
[----:B-1----:R-:W-:Y:S05]  /*2060*/  @!P0 BRA `(.L_x_34) ;  /* 0x0000000000b88947 */ /* 0x002fea0003800000 */
[----:B------:R-:W4:Y:S01]  /*2070*/  LDC.64 R4, c[0x0][0xb18] ;  /* 0x0002c600ff047b82 */ /* 0x000f220000000a00 */
[----:B------:R-:W-:-:S07]  /*2080*/  ISETP.NE.AND P3, PT, R22, 0x1, PT ;  /* 0x000000011600780c */ /* 0x000fce0003f65270 */
[----:B------:R-:W1:Y:S08]  /*2090*/  LDC.64 R6, c[0x0][0xb10] ;  /* 0x0002c400ff067b82 */ /* 0x000e700000000a00 */
[----:B------:R-:W2:Y:S08]  /*20a0*/  LDC R16, c[0x0][0xb20] ;  /* 0x0002c800ff107b82 */ /* 0x000eb00000000800 */
[----:B------:R-:W3:Y:S01]  /*20b0*/  LDC R17, c[0x0][0xb0c] ;  /* 0x0002c300ff117b82 */ /* 0x000ee20000000800 */
[----:B----4-:R-:W-:Y:S01]  /*20c0*/  IMAD.HI.U32 R19, R0, R5, RZ ;  /* 0x0000000500137227 */ /* 0x010fe200078e00ff */
[----:B------:R-:W-:-:S03]  /*20d0*/  ISETP.NE.AND P0, PT, R4, 0x1, PT ;  /* 0x000000010400780c */ /* 0x000fc60003f05270 */
[----:B------:R-:W-:-:S03]  /*20e0*/  IMAD.HI.U32 R5, R9, R5, RZ ;  /* 0x0000000509057227 */ /* 0x000fc600078e00ff */
[----:B------:R-:W4:Y:S01]  /*20f0*/  LDC.64 R2, c[0x0][0xb28] ;  /* 0x0002ca00ff027b82 */ /* 0x000f220000000a00 */
[----:B-1----:R-:W-:-:S04]  /*2100*/  IMAD.HI.U32 R20, R8, R6, RZ ;  /* 0x0000000608147227 */ /* 0x002fc800078e00ff */
[----:B------:R-:W-:Y:S01]  /*2110*/  IMAD.HI.U32 R21, R10, R6, RZ ;  /* 0x000000060a157227 */ /* 0x000fe200078e00ff */
[----:B------:R-:W-:Y:S02]  /*2120*/  SHF.R.U32.HI R20, RZ, R7, R20 ;  /* 0x00000007ff147219 */ /* 0x000fe40000011614 */
[-C--:B--2---:R-:W-:Y:S02]  /*2130*/  SHF.R.U32.HI R19, RZ, R16.reuse, R19 ;  /* 0x00000010ff137219 */ /* 0x084fe40000011613 */
[----:B------:R-:W-:Y:S02]  /*2140*/  SHF.R.U32.HI R5, RZ, R16, R5 ;  /* 0x00000010ff057219 */ /* 0x000fe40000011605 */
[----:B------:R-:W-:Y:S02]  /*2150*/  SEL R19, R0, R19, !P0 ;  /* 0x0000001300137207 */ /* 0x000fe40004000000 */
[----:B------:R-:W-:Y:S02]  /*2160*/  SHF.R.U32.HI R21, RZ, R7, R21 ;  /* 0x00000007ff157219 */ /* 0x000fe40000011615 */
[----:B---3--:R-:W-:-:S02]  /*2170*/  ISETP.NE.AND P1, PT, R17, 0x1, PT ;  /* 0x000000011100780c */ /* 0x008fc40003f25270 */
[----:B------:R-:W-:Y:S02]  /*2180*/  SEL R5, R9, R5, !P0 ;  /* 0x0000000509057207 */ /* 0x000fe40004000000 */
[----:B------:R-:W-:Y:S02]  /*2190*/  SEL R20, R8, R20, !P1 ;  /* 0x0000001408147207 */ /* 0x000fe40004800000 */
[----:B------:R-:W-:Y:S01]  /*21a0*/  SEL R21, R10, R21, !P1 ;  /* 0x000000150a157207 */ /* 0x000fe20004800000 */
[----:B----4-:R-:W-:-:S04]  /*21b0*/  IMAD.HI.U32 R18, R19, R2, RZ ;  /* 0x0000000213127227 */ /* 0x010fc800078e00ff */
        /* <DEDUP_REMOVED lines=10> */
[----:B------:R-:W-:-:S04]  /*2260*/  @!P0 IMAD.HI.U32 R7, R21, R2, RZ ;  /* 0x0000000215078227 */ /* 0x000fc800078e00ff */
[----:B------:R-:W-:Y:S01]  /*2270*/  IMAD.MOV R2, RZ, RZ, -R6 ;  /* 0x000000ffff027224 */ /* 0x000fe200078e0a06 */
[----:B------:R-:W-:Y:S02]  /*2280*/  @!P0 SHF.R.U32.HI R3, RZ, R3, R7 ;  /* 0x00000003ff038219 */ /* 0x000fe40000011607 */
[----:B------:R-:W-:Y:S01]  /*2290*/  IADD3 R7, PT, PT, -R5, RZ, RZ ;  /* 0x000000ff05077210 */ /* 0x000fe20007ffe1ff */
[----:B------:R-:W-:Y:S01]  /*22a0*/  IMAD R2, R22, R2, R5 ;  /* 0x0000000216027224 */ /* 0x000fe200078e0205 */
        /* <DEDUP_REMOVED lines=10> */
.L_x_34:
[----:B------:R-:W1:Y:S02]  /*2350*/  LDCU UR8, c[0x0][0xb30] ;  /* 0x00016600ff0877ac */ /* 0x000e640008000800 */
[----:B-1----:R-:W-:-:S09]  /*2360*/  UISETP.NE.AND UP0, UPT, UR8, 0x1, UPT ;  /* 0x000000010800788c */ /* 0x002fd2000bf05270 */
[----:B------:R-:W-:Y:S05]  /*2370*/  BRA.U UP0, `(.L_x_35) ;  /* 0x0000000100407547 */ /* 0x000fea000b800000 */
[----:B------:R-:W1:Y:S08]  /*2380*/  LDC.64 R4, c[0x0][0xb10] ;  /* 0x0002c400ff047b82 */ /* 0x000e700000000a00 */
[----:B------:R-:W2:Y:S08]  /*2390*/  LDC.64 R2, c[0x0][0xb18] ;  /* 0x0002c600ff027b82 */ /* 0x000eb00000000a00 */
[----:B------:R-:W3:Y:S08]  /*23a0*/  LDC R6, c[0x0][0xb20] ;  /* 0x0002c800ff067b82 */ /* 0x000ef00000000800 */
[----:B------:R-:W4:Y:S01]  /*23b0*/  LDC R7, c[0x0][0xb0c] ;  /* 0x0002c300ff077b82 */ /* 0x000f220000000800 */
[----:B-1----:R-:W-:-:S05]  /*23c0*/  IMAD.HI.U32 R4, R10, R4, RZ ;  /* 0x000000040a047227 */ /* 0x002fca00078e00ff */
[----:B------:R-:W-:Y:S01]  /*23d0*/  SHF.R.U32.HI R4, RZ, R5, R4 ;  /* 0x00000005ff047219 */ /* 0x000fe20000011604 */
[----:B--2---:R-:W-:Y:S01]  /*23e0*/  IMAD.HI.U32 R3, R9, R3, RZ ;  /* 0x0000000309037227 */ /* 0x004fe200078e00ff */
[----:B------:R-:W-:-:S04]  /*23f0*/  ISETP.NE.AND P0, PT, R2, 0x1, PT ;  /* 0x000000010200780c */ /* 0x000fc80003f05270 */
[----:B---3--:R-:W-:-:S04]  /*2400*/  SHF.R.U32.HI R3, RZ, R6, R3 ;  /* 0x00000006ff037219 */ /* 0x008fc80000011603 */
[----:B------:R-:W-:Y:S02]  /*2410*/  SEL R3, R9, R3, !P0 ;  /* 0x0000000309037207 */ /* 0x000fe40004000000 */
[----:B----4-:R-:W-:-:S04]  /*2420*/  ISETP.NE.AND P1, PT, R7, 0x1, PT ;  /* 0x000000010700780c */ /* 0x010fc80003f25270 */
[----:B------:R-:W-:-:S05]  /*2430*/  SEL R4, R10, R4, !P1 ;  /* 0x000000040a047207 */ /* 0x000fca0004800000 */
[----:B------:R-:W-:Y:S02]  /*2440*/  IMAD.IADD R5, R3, 0x1, -R4 ;  /* 0x0000000103057824 */ /* 0x000fe400078e0a04 */
[----:B------:R-:W-:Y:S02]  /*2450*/  IMAD.IADD R3, R4, 0x1, -R3 ;  /* 0x0000000104037824 */ /* 0x000fe400078e0a03 */
[----:B------:R-:W-:Y:S02]  /*2460*/  IMAD R10, R5, R7, R10 ;  /* 0x00000007050a7224 */ /* 0x000fe400078e020a */
[----:B------:R-:W-:-:S07]  /*2470*/  IMAD R9, R3, R2, R9 ;  /* 0x0000000203097224 */ /* 0x000fce00078e0209 */
.L_x_35:
[----:B------:R-:W-:Y:S01]  /*2480*/  VIADD R14, R14, 0x1 ;  /* 0x000000010e0e7836 */ /* 0x000fe20000000000 */
[----:B------:R-:W-:Y:S01]  /*2490*/  PLOP3.LUT P1, PT, PT, PT, PT, 0x80, 0x8 ;  /* 0x000000000008781c */ /* 0x000fe20003f2f070 */
[----:B------:R-:W-:Y:S02]  /*24a0*/  IMAD.IADD R48, R10, 0x1, R46 ;  /* 0x000000010a307824 */ /* 0x000fe400078e022e */
[----:B------:R-:W-:Y:S01]  /*24b0*/  IMAD.IADD R47, R9, 0x1, R31 ;  /* 0x00000001092f7824 */ /* 0x000fe200078e021f */
[----:B------:R-:W-:-:S04]  /*24c0*/  ISETP.NE.AND P0, PT, R14, 0x2, PT ;  /* 0x000000020e00780c */ /* 0x000fc80003f05270 */
[----:B------:R-:W-:Y:S02]  /*24d0*/  SEL R2, RZ, 0x1, P0 ;  /* 0x00000001ff027807 */ /* 0x000fe40000000000 */
[----:B------:R-:W-:Y:S02]  /*24e0*/  SEL R14, R14, RZ, P0 ;  /* 0x000000ff0e0e7207 */ /* 0x000fe40000000000 */
[----:B------:R-:W-:Y:S01]  /*24f0*/  LOP3.LUT R13, R13, R2, RZ, 0x3c, !PT ;  /* 0x000000020d0d7212 */ /* 0x000fe200078e3cff */
[----:B------:R-:W-:Y:S06]  /*2500*/  @P2 BRA `(.L_x_36) ;  /* 0xfffffff000982947 */ /* 0x000fec000383ffff */
[----:B------:R-:W-:Y:S01]  /*2510*/  UIADD3 UR4, UPT, UPT, UR4, 0xb0, URZ ;  /* 0x000000b004047890 */ /* 0x000fe2000fffe0ff */
[----:B------:R-:W-:-:S03]  /*2520*/  SHF.L.U32 R2, R15, 0x1f, RZ ;  /* 0x0000001f0f027819 */ /* 0x000fc600000006ff */
[----:B------:R-:W-:-:S09]  /*2530*/  ULEA UR5, UR6, UR4, 0x3 ;  /* 0x0000000406057291 */ /* 0x000fd2000f8e18ff */
[----:B------:R-:W1:Y:S02]  /*2540*/  SYNCS.PHASECHK.TRANS64.TRYWAIT P0, [UR5], R2 ;  /* 0x00000002ff0075a7 */ /* 0x000e640008001105 */
[----:B-1----:R-:W-:Y:S05]  /*2550*/  @!P0 BRA `(.L_x_37) ;  /* 0x00000044009c8947 */ /* 0x002fea0003800000 */
.L_x_126:
[----:B------:R-:W-:-:S04]  /*2560*/  UIADD3 UR6, UPT, UPT, UR6, 0x1, URZ ;  /* 0x0000000106067890 */ /* 0x000fc8000fffe0ff */
[----:B------:R-:W-:-:S04]  /*2570*/  UISETP.NE.AND UP0, UPT, UR6, 0x16, UPT ;  /* 0x000000160600788c */ /* 0x000fc8000bf05270 */
[----:B------:R-:W-:Y:S02]  /*2580*/  USEL UR7, URZ, 0x1, UP0 ;  /* 0x00000001ff077887 */ /* 0x000fe40008000000 */
[----:B------:R-:W-:-:S04]  /*2590*/  USEL UR6, UR6, URZ, UP0 ;  /* 0x000000ff06067287 */ /* 0x000fc80008000000 */
[----:B------:R-:W-:Y:S01]  /*25a0*/  ULEA UR5, UR6, UR4, 0x3 ;  /* 0x0000000406057291 */ /* 0x000fe2000f8e18ff */
[----:B-1----:R-:W-:-:S04]  /*25b0*/  LOP3.LUT R2, R15, UR7, RZ, 0x3c, !PT ;  /* 0x000000070f027c12 */ /* 0x002fc8000f8e3cff */
[----:B------:R-:W-:-:S04]  /*25c0*/  SHF.L.U32 R3, R2, 0x1f, RZ ;  /* 0x0000001f02037819 */ /* 0x000fc800000006ff */
[----:B------:R-:W1:Y:S02]  /*25d0*/  SYNCS.PHASECHK.TRANS64.TRYWAIT P0, [UR5], R3 ;  /* 0x00000003ff0075a7 */ /* 0x000e640008001105 */
[----:B-1----:R-:W-:Y:S05]  /*25e0*/  @!P0 BRA `(.L_x_38) ;  /* 0x0000004400908947 */ /* 0x002fea0003800000 */
.L_x_128:
[----:B------:R-:W-:-:S04]  /*25f0*/  UIADD3 UR6, UPT, UPT, UR6, 0x1, URZ ;  /* 0x0000000106067890 */ /* 0x000fc8000fffe0ff */
[----:B------:R-:W-:-:S04]  /*2600*/  UISETP.NE.AND UP0, UPT, UR6, 0x16, UPT ;  /* 0x000000160600788c */ /* 0x000fc8000bf05270 */
[----:B------:R-:W-:Y:S02]  /*2610*/  USEL UR7, URZ, 0x1, UP0 ;  /* 0x00000001ff077887 */ /* 0x000fe40008000000 */
[----:B------:R-:W-:-:S04]  /*2620*/  USEL UR6, UR6, URZ, UP0 ;  /* 0x000000ff06067287 */ /* 0x000fc80008000000 */
[----:B------:R-:W-:Y:S01]  /*2630*/  ULEA UR5, UR6, UR4, 0x3 ;  /* 0x0000000406057291 */ /* 0x000fe2000f8e18ff */
[----:B------:R-:W-:-:S04]  /*2640*/  LOP3.LUT R2, R2, UR7, RZ, 0x3c, !PT ;  /* 0x0000000702027c12 */ /* 0x000fc8000f8e3cff */
[----:B-1----:R-:W-:-:S04]  /*2650*/  SHF.L.U32 R3, R2, 0x1f, RZ ;  /* 0x0000001f02037819 */ /* 0x002fc800000006ff */
[----:B------:R-:W1:Y:S02]  /*2660*/  SYNCS.PHASECHK.TRANS64.TRYWAIT P0, [UR5], R3 ;  /* 0x00000003ff0075a7 */ /* 0x000e640008001105 */
[----:B-1----:R-:W-:Y:S05]  /*2670*/  @!P0 BRA `(.L_x_39) ;  /* 0x0000004400848947 */ /* 0x002fea0003800000 */
.L_x_130:
        /* <DEDUP_REMOVED lines=9> */
.L_x_132:
        /* <DEDUP_REMOVED lines=9> */
.L_x_134:
        /* <DEDUP_REMOVED lines=9> */
.L_x_136:
        /* <DEDUP_REMOVED lines=9> */
.L_x_138:
        /* <DEDUP_REMOVED lines=9> */
.L_x_140:
        /* <DEDUP_REMOVED lines=9> */
.L_x_142:
        /* <DEDUP_REMOVED lines=9> */
.L_x_144:
        /* <DEDUP_REMOVED lines=9> */
.L_x_146:
        /* <DEDUP_REMOVED lines=9> */
.L_x_148:
        /* <DEDUP_REMOVED lines=9> */
.L_x_150:
        /* <DEDUP_REMOVED lines=9> */
.L_x_152:
        /* <DEDUP_REMOVED lines=9> */
.L_x_154:
        /* <DEDUP_REMOVED lines=9> */
.L_x_156:
        /* <DEDUP_REMOVED lines=9> */
.L_x_158:
        /* <DEDUP_REMOVED lines=9> */
.L_x_160:
        /* <DEDUP_REMOVED lines=9> */
.L_x_162:
        /* <DEDUP_REMOVED lines=9> */
.L_x_164:
        /* <DEDUP_REMOVED lines=9> */
.L_x_166:
[----:B------:R-:W-:-:S04]  /*30a0*/  UIADD3 UR6, UPT, UPT, UR6, 0x1, URZ ;  /* 0x0000000106067890 */ /* 0x000fc8000fffe0ff */
[----:B------:R-:W-:-:S04]  /*30b0*/  UISETP.NE.AND UP0, UPT, UR6, 0x16, UPT ;  /* 0x000000160600788c */ /* 0x000fc8000bf05270 */
[----:B------:R-:W-:Y:S02]  /*30c0*/  USEL UR5, URZ, 0x1, UP0 ;  /* 0x00000001ff057887 */ /* 0x000fe40008000000 */
[----:B------:R-:W-:-:S04]  /*30d0*/  USEL UR6, UR6, URZ, UP0 ;  /* 0x000000ff06067287 */ /* 0x000fc80008000000 */
[----:B------:R-:W-:Y:S01]  /*30e0*/  ULEA UR6, UR6, UR4, 0x3 ;  /* 0x0000000406067291 */ /* 0x000fe2000f8e18ff */
[----:B------:R-:W-:-:S04]  /*30f0*/  LOP3.LUT R2, R2, UR5, RZ, 0x3c, !PT ;  /* 0x0000000502027c12 */ /* 0x000fc8000f8e3cff */
[----:B------:R-:W-:Y:S01]  /*3100*/  SHF.L.U32 R2, R2, 0x1f, RZ ;  /* 0x0000001f02027819 */ /* 0x000fe200000006ff */
[----:B-1--4-:R-:W-:-:S07]  /*3110*/  IMAD.U32 R0, RZ, RZ, UR6 ;  /* 0x00000006ff007e24 */ /* 0x012fce000f8e00ff */
.L_x_58:
[----:B-1----:R1:W2:Y:S02]  /*3120*/  SYNCS.PHASECHK.TRANS64.TRYWAIT P0, [R0+URZ], R2 ;  /* 0x00000002000075a7 */ /* 0x0022a400080011ff */
[----:B--2---:R-:W-:Y:S05]  /*3130*/  @!P0 NANOSLEEP.SYNCS 0x989680 ;  /* 0x009896800000895d */ /* 0x004fea0003900000 */
[----:B------:R-:W2:Y:S02]  /*3140*/  @!P0 SYNCS.PHASECHK.TRANS64 P0, [R0+URZ], R2 ;  /* 0x00000002000085a7 */ /* 0x000ea400080010ff */
[----:B--2---:R-:W-:Y:S05]  /*3150*/  @P0 EXIT ;  /* 0x000000000000094d */ /* 0x004fea0003800000 */
[----:B------:R-:W-:Y:S05]  /*3160*/  BRA `(.L_x_58) ;  /* 0xfffffffc00ec7947 */ /* 0x000fea000383ffff */
.L_x_18:
[----:B------:R-:W-:-:S04]  /*3170*/  UISETP.NE.AND UP1, UPT, UR37, URZ, UPT ;  /* 0x000000ff2500728c */ /* 0x000fc8000bf25270 */
[----:B------:R-:W-:-:S09]  /*3180*/  UISETP.NE.OR UP1, UPT, UR8, 0x1, UP1 ;  /* 0x000000010800788c */ /* 0x000fd20008f25670 */
[----:B------:R-:W-:Y:S05]  /*3190*/  BRA.U UP1, `(.L_x_59) ;  /* 0x0000000501487547 */ /* 0x000fea000b800000 */
[----:B------:R-:W-:Y:S01]  /*31a0*/  ISETP.NE.AND P2, PT, R2, RZ, PT ;  /* 0x000000ff0200720c */ /* 0x000fe20003f45270 */
[----:B------:R-:W-:Y:S01]  /*31b0*/  IMAD.MOV.U32 R12, RZ, RZ, 0x1 ;  /* 0x00000001ff0c7424 */ /* 0x000fe200078e00ff */
[----:B------:R-:W-:Y:S02]  /*31c0*/  CS2R R10, SRZ ;  /* 0x00000000000a7805 */ /* 0x000fe4000001ff00 */
[----:B------:R-:W-:Y:S01]  /*31d0*/  CS2R R8, SRZ ;  /* 0x0000000000087805 */ /* 0x000fe2000001ff00 */
[----:B------:R-:W-:Y:S01]  /*31e0*/  UMOV UR4, 0x400 ;  /* 0x0000040000047882 */ /* 0x000fe20000000000 */
[----:B------:R-:W-:Y:S01]  /*31f0*/  UMOV UR6, URZ ;  /* 0x000000ff00067c82 */ /* 0x000fe20008000000 */
[----:B------:R-:W-:-:S12]  /*3200*/  ULEA UR37, UR37, UR4, 0x18 ;  /* 0x0000000425257291 */ /* 0x000fd8000f8ec0ff */
.L_x_63:
[----:B------:R-:W-:Y:S02]  /*3210*/  LEA R0, R8, UR37, 0x3 ;  /* 0x0000002508007c11 */ /* 0x000fe4000f8e18ff */
[----:B------:R-:W-:-:S03]  /*3220*/  SHF.L.U32 R4, R9, 0x1f, RZ ;  /* 0x0000001f09047819 */ /* 0x000fc600000006ff */
[----:B------:R-:W-:Y:S01]  /*3230*/  VIADD R5, R0, 0x200 ;  /* 0x0000020000057836 */ /* 0x000fe20000000000 */
[----:B------:R-:W1:Y:S02]  /*3240*/  SYNCS.PHASECHK.TRANS64.TRYWAIT P0, [R0+URZ+0x1f0], R4 ;  /* 0x0001f004000075a7 */ /* 0x000e6400080011ff */
[----:B-1----:R-:W-:Y:S05]  /*3250*/  @!P0 BRA `(.L_x_60) ;  /* 0x0000004000548947 */ /* 0x002fea0003800000 */
.L_x_167:
[----:B------:R-:W-:Y:S01]  /*3260*/  ULEA UR5, UR6, UR37, 0x3 ;  /* 0x0000002506057291 */ /* 0x000fe2000f8e18ff */
[----:B-1----:R-:W-:Y:S01]  /*3270*/  PRMT R0, RZ, 0x654, R5 ;  /* 0x00000654ff007816 */ /* 0x002fe20000000005 */
[----:B------:R-:W-:Y:S01]  /*3280*/  @!P2 IMAD.MOV.U32 R4, RZ, RZ, 0x10 ;  /* 0x00000010ff04a424 */ /* 0x000fe200078e00ff */
[----:B------:R-:W-:Y:S01]  /*3290*/  SHF.L.U32 R5, R12, 0x1f, RZ ;  /* 0x0000001f0c057819 */ /* 0x000fe200000006ff */
[----:B------:R-:W-:Y:S01]  /*32a0*/  UIADD3 UR4, UPT, UPT, UR5, 0x190, URZ ;  /* 0x0000019005047890 */ /* 0x000fe2000fffe0ff */
[----:B------:R1:W-:Y:S05]  /*32b0*/  SYNCS.ARRIVE.TRANS64.RED.A1T0 RZ, [R0+URZ], RZ ;  /* 0x000000ff00ff79a7 */ /* 0x0003ea00081004ff */
[----:B------:R-:W-:Y:S01]  /*32c0*/  IMAD.U32 R6, RZ, RZ, UR4 ;  /* 0x00000004ff067e24 */ /* 0x000fe2000f8e00ff */
[----:B------:R-:W2:Y:S04]  /*32d0*/  SYNCS.PHASECHK.TRANS64.TRYWAIT P0, [UR5+0x1a0], R5 ;  /* 0x0001a005ff0075a7 */ /* 0x000ea80008001105 */
[----:B------:R-:W-:Y:S01]  /*32e0*/  PRMT R6, R2, 0x654, R6 ;  /* 0x0000065402067816 */ /* 0x000fe20000000006 */
[----:B-12---:R-:W-:Y:S06]  /*32f0*/  @!P0 BRA `(.L_x_61) ;  /* 0x0000004000408947 */ /* 0x006fec0003800000 */
.L_x_169:
[----:B------:R-:W-:Y:S01]  /*3300*/  ULEA UR4, UR6, UR37, 0x4 ;  /* 0x0000002506047291 */ /* 0x000fe2000f8e20ff */
[----:B------:R-:W-:Y:S01]  /*3310*/  SEL R3, R6, R3, !P2 ;  /* 0x0000000306037207 */ /* 0x000fe20005000000 */
[----:B------:R-:W-:Y:S01]  /*3320*/  UIADD3 UR5, UPT, UPT, UR5, 0x190, URZ ;  /* 0x0000019005057890 */ /* 0x000fe2000fffe0ff */
[----:B-1----:R-:W-:Y:S01]  /*3330*/  LEA R0, R11, UR37, 0x3 ;  /* 0x000000250b007c11 */ /* 0x002fe2000f8e18ff */
[----:B------:R-:W-:Y:S01]  /*3340*/  UIADD3 UR4, UPT, UPT, UR4, 0x220, URZ ;  /* 0x0000022004047890 */ /* 0x000fe2000fffe0ff */
[----:B------:R1:W-:Y:S01]  /*3350*/  @!P2 SYNCS.ARRIVE.TRANS64.RED RZ, [R3+URZ], R4 ;  /* 0x0000000403ffa9a7 */ /* 0x0003e200080004ff */
[----:B------:R-:W-:Y:S01]  /*3360*/  UIADD3 UR6, UPT, UPT, UR6, 0x1, URZ ;  /* 0x0000000106067890 */ /* 0x000fe2000fffe0ff */
[----:B------:R-:W-:-:S03]  /*3370*/  VIADD R8, R8, 0x1 ;  /* 0x0000000108087836 */ /* 0x000fc60000000000 */
[----:B------:R-:W-:Y:S02]  /*3380*/  UISETP.NE.AND UP0, UPT, UR6, 0x2, UPT ;  /* 0x000000020600788c */ /* 0x000fe4000bf05270 */
[----:B------:R-:W-:Y:S01]  /*3390*/  ISETP.NE.AND P0, PT, R8, 0x2, PT ;  /* 0x000000020800780c */ /* 0x000fe20003f05270 */
[----:B------:R-:W-:Y:S06]  /*33a0*/  UGETNEXTWORKID.BROADCAST [UR4], [UR5] ;  /* 0x00000000040073ca */ /* 0x000fec0008000100 */
[----:B------:R-:W-:Y:S02]  /*33b0*/  USEL UR4, URZ, 0x1, UP0 ;  /* 0x00000001ff047887 */ /* 0x000fe40008000000 */
[----:B------:R-:W-:-:S04]  /*33c0*/  USEL UR6, UR6, URZ, UP0 ;  /* 0x000000ff06067287 */ /* 0x000fc80008000000 */
[----:B------:R-:W-:Y:S02]  /*33d0*/  LOP3.LUT R12, R12, UR4, RZ, 0x3c, !PT ;  /* 0x000000040c0c7c12 */ /* 0x000fe4000f8e3cff */
[----:B-1----:R-:W-:-:S04]  /*33e0*/  SHF.L.U32 R4, R10, 0x1f, RZ ;  /* 0x0000001f0a047819 */ /* 0x002fc800000006ff */
[----:B------:R-:W1:Y:S02]  /*33f0*/  SYNCS.PHASECHK.TRANS64.TRYWAIT P1, [R0+URZ+0x190], R4 ;  /* 0x00019004000075a7 */ /* 0x000e6400080211ff */
[----:B-1----:R-:W-:Y:S05]  /*3400*/  @!P1 BRA `(.L_x_62) ;  /* 0x0000004000149947 */ /* 0x002fea0003800000 */
.L_x_170:
[C---:B-1----:R-:W-:Y:S01]  /*3410*/  LEA R4, R11.reuse, UR37, 0x4 ;  /* 0x000000250b047c11 */ /* 0x042fe2000f8e20ff */
[----:B------:R-:W-:Y:S01]  /*3420*/  VIADD R0, R0, 0x1a0 ;  /* 0x000001a000007836 */ /* 0x000fe20000000000 */
[----:B------:R-:W-:Y:S01]  /*3430*/  SEL R8, R8, RZ, P0 ;  /* 0x000000ff08087207 */ /* 0x000fe20000000000 */
[----:B------:R-:W-:-:S03]  /*3440*/  VIADD R11, R11, 0x1 ;  /* 0x000000010b0b7836 */ /* 0x000fc60000000000 */
[----:B------:R-:W1:Y:S01]  /*3450*/  LDS.128 R4, [R4+0x220] ;  /* 0x0002200004047984 */ /* 0x000e620000000c00 */
[----:B------:R-:W-:Y:S02]  /*3460*/  PRMT R0, RZ, 0x654, R0 ;  /* 0x00000654ff007816 */ /* 0x000fe40000000000 */
[C---:B------:R-:W-:Y:S01]  /*3470*/  ISETP.NE.AND P1, PT, R11.reuse, 0x2, PT ;  /* 0x000000020b00780c */ /* 0x040fe20003f25270 */
[----:B------:R-:W-:Y:S01]  /*3480*/  @!PT LDS RZ, [RZ] ;  /* 0x00000000fffff984 */ /* 0x000fe20000000800 */
[----:B------:R-:W-:Y:S01]  /*3490*/  @!PT LDS RZ, [RZ] ;  /* 0x00000000fffff984 */ /* 0x000fe20000000800 */
[----:B------:R-:W-:Y:S01]  /*34a0*/  @!PT LDS RZ, [RZ] ;  /* 0x00000000fffff984 */ /* 0x000fe20000000800 */
[----:B------:R-:W-:Y:S01]  /*34b0*/  @!PT LDS RZ, [RZ] ;  /* 0x00000000fffff984 */ /* 0x000fe20000000800 */
[----:B------:R2:W-:Y:S06]  /*34c0*/  MEMBAR.ALL.CTA ;  /* 0x0000000000007992 */ /* 0x0005ec0000008000 */
[----:B--2---:R-:W2:Y:S01]  /*34d0*/  FENCE.VIEW.ASYNC.S ;  /* 0x00000000000073c6 */ /* 0x004ea20000000000 */
[----:B------:R-:W-:Y:S01]  /*34e0*/  SEL R11, R11, RZ, P1 ;  /* 0x000000ff0b0b7207 */ /* 0x000fe20000800000 */
[----:B--2---:R2:W-:Y:S01]  /*34f0*/  SYNCS.ARRIVE.TRANS64.RED.A1T0 RZ, [R0+URZ], RZ ;  /* 0x000000ff00ff79a7 */ /* 0x0045e200081004ff */
[----:B-1----:R-:W-:-:S02]  /*3500*/  LOP3.LUT P3, RZ, R6, 0x1, RZ, 0xc0, !PT ;  /* 0x0000000106ff7812 */ /* 0x002fc4000786c0ff */
[----:B------:R-:W-:-:S04]  /*3510*/  SEL R4, RZ, 0x1, P1 ;  /* 0x00000001ff047807 */ /* 0x000fc80000800000 */
[----:B------:R-:W-:Y:S02]  /*3520*/  LOP3.LUT R10, R10, R4, RZ, 0x3c, !PT ;  /* 0x000000040a0a7212 */ /* 0x000fe400078e3cff */
[----:B--2---:R-:W-:-:S04]  /*3530*/  SEL R0, RZ, 0x1, P0 ;  /* 0x00000001ff007807 */ /* 0x004fc80000000000 */
[----:B------:R-:W-:Y:S01]  /*3540*/  LOP3.LUT R9, R9, R0, RZ, 0x3c, !PT ;  /* 0x0000000009097212 */ /* 0x000fe200078e3cff */
[----:B------:R-:W-:Y:S06]  /*3550*/  @P3 BRA `(.L_x_63) ;  /* 0xfffffffc002c3947 */ /* 0x000fec000383ffff */
[----:B------:R-:W-:Y:S01]  /*3560*/  ULEA UR5, UR6, UR37, 0x3 ;  /* 0x0000002506057291 */ /* 0x000fe2000f8e18ff */
[----:B------:R-:W-:-:S08]  /*3570*/  SHF.L.U32 R2, R12, 0x1f, RZ ;  /* 0x0000001f0c027819 */ /* 0x000fd000000006ff */
[----:B------:R-:W1:Y:S02]  /*3580*/  SYNCS.PHASECHK.TRANS64 P0, [UR5+0x1a0], R2 ;  /* 0x0001a002ff0075a7 */ /* 0x000e640008001005 */
[----:B-1----:R-:W-:Y:S05]  /*3590*/  @P0 BRA `(.L_x_64) ;  /* 0x0000000000080947 */ /* 0x002fea0003800000 */
[----:B------:R-:W1:Y:S02]  /*35a0*/  SYNCS.PHASECHK.TRANS64.TRYWAIT P0, [UR5+0x1a0], R2 ;  /* 0x0001a002ff0075a7 */ /* 0x000e640008001105 */
[----:B-1----:R-:W-:Y:S05]  /*35b0*/  @!P0 BRA `(.L_x_65) ;  /* 0x0000003c00bc8947 */ /* 0x002fea0003800000 */
.L_x_64:
[----:B------:R-:W-:-:S04]  /*35c0*/  UIADD3 UR4, UPT, UPT, UR6, 0x1, URZ ;  /* 0x0000000106047890 */ /* 0x000fc8000fffe0ff */
[----:B------:R-:W-:-:S04]  /*35d0*/  UISETP.NE.AND UP0, UPT, UR4, 0x2, UPT ;  /* 0x000000020400788c */ /* 0x000fc8000bf05270 */
[----:B------:R-:W-:Y:S02]  /*35e0*/  USEL UR7, URZ, 0x1, UP0 ;  /* 0x00000001ff077887 */ /* 0x000fe40008000000 */
[----:B------:R-:W-:-:S04]  /*35f0*/  USEL UR4, UR4, URZ, UP0 ;  /* 0x000000ff04047287 */ /* 0x000fc80008000000 */
[----:B------:R-:W-:Y:S01]  /*3600*/  ULEA UR4, UR4, UR37, 0x3 ;  /* 0x0000002504047291 */ /* 0x000fe2000f8e18ff */
[----:B-1----:R-:W-:-:S04]  /*3610*/  LOP3.LUT R2, R12, UR7, RZ, 0x3c, !PT ;  /* 0x000000070c027c12 */ /* 0x002fc8000f8e3cff */
[----:B------:R-:W-:-:S04]  /*3620*/  SHF.L.U32 R0, R2, 0x1f, RZ ;  /* 0x0000001f02007819 */ /* 0x000fc800000006ff */
[----:B------:R-:W1:Y:S02]  /*3630*/  SYNCS.PHASECHK.TRANS64 P0, [UR4+0x1a0], R0 ;  /* 0x0001a000ff0075a7 */ /* 0x000e640008001004 */
[----:B-1----:R-:W-:Y:S05]  /*3640*/  @P0 EXIT ;  /* 0x000000000000094d */ /* 0x002fea0003800000 */
[----:B------:R-:W-:Y:S02]  /*3650*/  SHF.L.U32 R2, R2, 0x1f, RZ ;  /* 0x0000001f02027819 */ /* 0x000fe400000006ff */
[----:B------:R-:W-:-:S07]  /*3660*/  MOV R0, UR4 ;  /* 0x0000000400007c02 */ /* 0x000fce0008000f00 */
.L_x_66:
[----:B-1----:R1:W2:Y:S02]  /*3670*/  SYNCS.PHASECHK.TRANS64.TRYWAIT P0, [R0+URZ+0x1a0], R2 ;  /* 0x0001a002000075a7 */ /* 0x0022a400080011ff */
[----:B--2---:R-:W-:Y:S05]  /*3680*/  @!P0 NANOSLEEP.SYNCS 0x989680 ;  /* 0x009896800000895d */ /* 0x004fea0003900000 */
[----:B------:R-:W2:Y:S02]  /*3690*/  @!P0 SYNCS.PHASECHK.TRANS64 P0, [R0+URZ+0x1a0], R2 ;  /* 0x0001a002000085a7 */ /* 0x000ea400080010ff */
[----:B--2---:R-:W-:Y:S05]  /*36a0*/  @P0 EXIT ;  /* 0x000000000000094d */ /* 0x004fea0003800000 */
[----:B------:R-:W-:Y:S05]  /*36b0*/  BRA `(.L_x_66) ;  /* 0xfffffffc00ec7947 */ /* 0x000fea000383ffff */
.L_x_59:
[----:B------:R-:W-:-:S09]  /*36c0*/  UISETP.NE.AND UP1, UPT, UR8, URZ, UPT ;  /* 0x000000ff0800728c */ /* 0x000fd2000bf25270 */
[----:B------:R-:W-:Y:S05]  /*36d0*/  BRA.U UP1, `(.L_x_67) ;  /* 0x0000000d01cc7547 */ /* 0x000fea000b800000 */
[----:B------:R-:W-:Y:S01]  /*36e0*/  UMOV UR4, 0x40 ;  /* 0x0000004000047882 */ /* 0x000fe20000000000 */
[----:B------:R-:W-:Y:S01]  /*36f0*/  NOP ;  /* 0x0000000000007918 */ /* 0x000fe20000000000 */
[----:B------:R-:W-:Y:S01]  /*3700*/  ULEA UR4, UR37, UR4, 0x18 ;  /* 0x0000000425047291 */ /* 0x000fe2000f8ec0ff */
[----:B------:R-:W-:Y:S02]  /*3710*/  UMOV UR5, 0x400 ;  /* 0x0000040000057882 */ /* 0x000fe40000000000 */
[----:B------:R-:W-:-:S06]  /*3720*/  ULEA UR37, UR37, UR5, 0x18 ;  /* 0x0000000525257291 */ /* 0x000fcc000f8ec0ff */
[----:B------:R-:W1:Y:S02]  /*3730*/  LDS.U8 R0, [UR4+0x1c] ;  /* 0x00001c04ff007984 */ /* 0x000e640008000000 */
[----:B-1----:R-:W-:-:S13]  /*3740*/  ISETP.NE.AND P0, PT, R0, RZ, PT ;  /* 0x000000ff0000720c */ /* 0x002fda0003f05270 */
[----:B------:R-:W-:Y:S05]  /*3750*/  @P0 BRA `(.L_x_68) ;  /* 0x0000000000580947 */ /* 0x000fea0003800000 */
[----:B------:R-:W-:-:S13]  /*3760*/  ELECT P0, URZ, PT ;  /* 0x0000000000ff782f */ /* 0x000fda0003800000 */
[----:B------:R-:W-:Y:S05]  /*3770*/  @!P0 BRA `(.L_x_69) ;  /* 0x0000000000608947 */ /* 0x000fea0003800000 */
[----:B------:R-:W-:Y:S01]  /*3780*/  UMOV UR5, 0x10 ;  /* 0x0000001000057882 */ /* 0x000fe20000000000 */
[----:B------:R-:W-:Y:S01]  /*3790*/  HFMA2 R0, -RZ, RZ, 0, 5.9604644775390625e-08 ;  /* 0x00000001ff007431 */ /* 0x000fe200000001ff */
[----:B------:R-:W-:-:S03]  /*37a0*/  MOV R2, 0xffff ;  /* 0x0000ffff00027802 */ /* 0x000fc60000000f00 */
[----:B------:R-:W-:Y:S04]  /*37b0*/  DEPBAR.LE SB1, 0x36 ;  /* 0x00009d800000791a */ /* 0x000fe80000000000 */
[----:B------:R-:W1:Y:S02]  /*37c0*/  UTCATOMSWS.FIND_AND_SET.ALIGN UP0, UR5, UR5 ;  /* 0x00000005000575e3 */ /* 0x000e640008000800 */
[----:B-1----:R-:W-:Y:S01]  /*37d0*/  MOV R3, UR5 ;  /* 0x0000000500037c02 */ /* 0x002fe20008000f00 */
[----:B------:R-:W-:Y:S06]  /*37e0*/  BRA.U UP0, `(.L_x_70) ;  /* 0x0000000100187547 */ /* 0x000fec000b800000 */
.L_x_71:
[----:B------:R-:W-:Y:S05]  /*37f0*/  NANOSLEEP 0x64 ;  /* 0x000000640000795d */ /* 0x000fea0003800000 */
[----:B------:R-:W-:-:S05]  /*3800*/  UMOV UR5, 0x10 ;  /* 0x0000001000057882 */ /* 0x000fca0000000000 */
[----:B------:R-:W-:Y:S04]  /*3810*/  DEPBAR.LE SB1, 0x36 ;  /* 0x00009d800000791a */ /* 0x000fe80000000000 */
[----:B------:R-:W1:Y:S02]  /*3820*/  UTCATOMSWS.FIND_AND_SET.ALIGN UP0, UR5, UR5 ;  /* 0x00000005000575e3 */ /* 0x000e640008000800 */
[----:B-1----:R-:W-:Y:S01]  /*3830*/  MOV R3, UR5 ;  /* 0x0000000500037c02 */ /* 0x002fe20008000f00 */
[----:B------:R-:W-:Y:S05]  /*3840*/  BRA.U !UP0, `(.L_x_71) ;  /* 0xfffffffd08e87547 */ /* 0x000fea000b83ffff */
.L_x_70:
[-C--:B------:R-:W-:Y:S02]  /*3850*/  SHF.L.U32 R2, R2, R3.reuse, RZ ;  /* 0x0000000302027219 */ /* 0x080fe400000006ff */
[----:B------:R-:W-:Y:S01]  /*3860*/  SHF.L.U32 R0, R0, R3, RZ ;  /* 0x0000000300007219 */ /* 0x000fe200000006ff */
[----:B------:R-:W-:Y:S02]  /*3870*/  IMAD.SHL.U32 R3, R3, 0x20, RZ ;  /* 0x0000002003037824 */ /* 0x000fe400078e00ff */
[----:B------:R1:W-:Y:S04]  /*3880*/  ATOMS.OR RZ, [UR4+0x14], R2 ;  /* 0x00001402ffff798c */ /* 0x0003e8000b000004 */
[----:B------:R1:W-:Y:S04]  /*3890*/  ATOMS.OR RZ, [UR4+0x18], R0 ;  /* 0x00001800ffff798c */ /* 0x0003e8000b000004 */
[----:B------:R1:W-:Y:S01]  /*38a0*/  STS [UR37+0x240], R3 ;  /* 0x00024003ff007988 */ /* 0x0003e20008000825 */
[----:B------:R-:W-:Y:S05]  /*38b0*/  BRA `(.L_x_69) ;  /* 0x0000000000107947 */ /* 0x000fea0003800000 */
.L_x_68:
[----:B------:R-:W-:Y:S02]  /*38c0*/  MOV R0, 0xffffffff ;  /* 0xffffffff00007802 */ /* 0x000fe40000000f00 */
[----:B------:R-:W-:-:S03]  /*38d0*/  MOV R2, 0x3900 ;  /* 0x0000390000027802 */ /* 0x000fc60000000f00 */
[----:B------:R1:W-:Y:S04]  /*38e0*/  STS [UR37+0x240], R0 ;  /* 0x00024000ff007988 */ /* 0x0003e80008000825 */
[----:B-1-3-5:R-:W-:Y:S05]  /*38f0*/  CALL.REL.NOINC `($__internal_1_$__cuda_sm10x_tcgen05_guardrail_trap_phase_invalid_during_alloc) ;  /* 0x00000040004c7944 */ /* 0x02afea0003c00000 */
.L_x_69:
[----:B------:R-:W-:Y:S05]  /*3900*/  WARPSYNC.ALL ;  /* 0x0000000000007948 */ /* 0x000fea0003800000 */
[----:B------:R-:W2:Y:S01]  /*3910*/  S2UR UR5, SR_CgaCtaId ;  /* 0x00000000000579c3 */ /* 0x000ea20000008800 */
[----:B------:R-:W-:Y:S01]  /*3920*/  UMOV UR4, 0x400 ;  /* 0x0000040000047882 */ /* 0x000fe20000000000 */
[----:B------:R-:W-:-:S06]  /*3930*/  NOP ;  /* 0x0000000000007918 */ /* 0x000fcc0000000000 */
[----:B------:R-:W-:Y:S06]  /*3940*/  BAR.ARV 0x6, 0xa0 ;  /* 0x0182800000007b1d */ /* 0x000fec0000002000 */
[----:B------:R-:W4:Y:S01]  /*3950*/  LDCU UR7, c[0x0][0x38c] ;  /* 0x00007180ff0777ac */ /* 0x000f220008000800 */
[----:B------:R-:W-:Y:S01]  /*3960*/  IMAD.MOV.U32 R11, RZ, RZ, 0x1 ;  /* 0x00000001ff0b7424 */ /* 0x000fe200078e00ff */
[----:B------:R-:W-:Y:S01]  /*3970*/  CS2R R8, SRZ ;  /* 0x0000000000087805 */ /* 0x000fe2000001ff00 */
[----:B------:R-:W-:Y:S01]  /*3980*/  IMAD.MOV.U32 R10, RZ, RZ, RZ ;  /* 0x000000ffff0a7224 */ /* 0x000fe200078e00ff */
[----:B------:R-:W3:Y:S01]  /*3990*/  LDCU UR6, c[0x0][0x38c] ;  /* 0x00007180ff0677ac */ /* 0x000ee20008000800 */
[----:B------:R-:W-:Y:S01]  /*39a0*/  UMOV UR15, URZ ;  /* 0x000000ff000f7c82 */ /* 0x000fe20008000000 */
[----:B------:R-:W-:Y:S01]  /*39b0*/  UMOV UR14, URZ ;  /* 0x000000ff000e7c82 */ /* 0x000fe20008000000 */
[----:B--2---:R-:W-:Y:S01]  /*39c0*/  ULEA UR5, UR5, UR4, 0x18 ;  /* 0x0000000405057291 */ /* 0x004fe2000f8ec0ff */
[----:B------:R-:W-:Y:S01]  /*39d0*/  UMOV UR24, 0x0 ;  /* 0x0000000000187882 */ /* 0x000fe20000000000 */
[----:B------:R-:W-:-:S02]  /*39e0*/  UMOV UR25, 0x4040010 ;  /* 0x0404001000197882 */ /* 0x000fc40000000000 */
[----:B------:R-:W-:Y:S02]  /*39f0*/  UIADD3 UR10, UPT, UPT, UR5, 0x1400, URZ ;  /* 0x00001400050a7890 */ /* 0x000fe4000fffe0ff */
[----:B------:R-:W-:Y:S02]  /*3a00*/  UIADD3 UR11, UPT, UPT, UR5, 0x2d400, URZ ;  /* 0x0002d400050b7890 */ /* 0x000fe4000fffe0ff */
[----:B----4-:R-:W-:Y:S01]  /*3a10*/  UIADD3 UR7, UPT, UPT, UR7, 0x3f, URZ ;  /* 0x0000003f07077890 */ /* 0x010fe2000fffe0ff */
[----:B-1----:R-:W1:Y:S01]  /*3a20*/  LDS R0, [UR5+0x240] ;  /* 0x00024005ff007984 */ /* 0x002e620008000800 */
[----:B------:R-:W-:Y:S02]  /*3a30*/  USHF.R.U32.HI UR10, URZ, 0x4, UR10 ;  /* 0x00000004ff0a7899 */ /* 0x000fe4000801160a */
[----:B------:R-:W-:Y:S02]  /*3a40*/  USHF.R.S32.HI UR4, URZ, 0x1f, UR7 ;  /* 0x0000001fff047899 */ /* 0x000fe40008011407 */
[----:B------:R-:W-:-:S02]  /*3a50*/  USHF.R.U32.HI UR11, URZ, 0x4, UR11 ;  /* 0x00000004ff0b7899 */ /* 0x000fc4000801160b */
[----:B------:R-:W-:Y:S02]  /*3a60*/  ULEA.HI UR4, UR4, UR7, URZ, 0x6 ;  /* 0x0000000704047291 */ /* 0x000fe4000f8f30ff */
[----:B------:R-:W-:Y:S02]  /*3a70*/  ULOP3.LUT UR10, UR10, 0x3fff, URZ, 0xc0, !UPT ;  /* 0x00003fff0a0a7892 */ /* 0x000fe4000f8ec0ff */
[----:B------:R-:W-:Y:S02]  /*3a80*/  USHF.R.S32.HI UR4, URZ, 0x6, UR4 ;  /* 0x00000006ff047899 */ /* 0x000fe40008011404 */
[----:B------:R-:W-:Y:S02]  /*3a90*/  ULOP3.LUT UR11, UR11, 0x3fff, URZ, 0xc0, !UPT ;  /* 0x00003fff0b0b7892 */ /* 0x000fe4000f8ec0ff */
[----:B------:R-:W-:Y:S01]  /*3aa0*/  UISETP.LT.AND UP0, UPT, UR4, 0x1, UPT ;  /* 0x000000010400788c */ /* 0x000fe2000bf01270 */
[----:B------:R-:W-:Y:S01]  /*3ab0*/  UMOV UR22, 0x0 ;  /* 0x0000000000167882 */ /* 0x000fe20000000000 */
[----:B------:R-:W-:-:S02]  /*3ac0*/  UMOV UR23, 0x4040010 ;  /* 0x0404001000177882 */ /* 0x000fc40000000000 */
[----:B------:R-:W-:Y:S02]  /*3ad0*/  USEL UR9, UR4, 0x1, !UP0 ;  /* 0x0000000104097887 */ /* 0x000fe4000c000000 */
[----:B------:R-:W-:Y:S02]  /*3ae0*/  ULOP3.LUT UR10, UR10, 0x10000, URZ, 0xfc, !UPT ;  /* 0x000100000a0a7892 */ /* 0x000fe4000f8efcff */
[----:B------:R-:W-:Y:S02]  /*3af0*/  ULOP3.LUT UR11, UR11, 0x10000, URZ, 0xfc, !UPT ;  /* 0x000100000b0b7892 */ /* 0x000fe4000f8efcff */
[----:B------:R-:W-:Y:S02]  /*3b00*/  UIADD3 UR9, UPT, UPT, -UR9, URZ, URZ ;  /* 0x000000ff09097290 */ /* 0x000fe4000fffe1ff */
[----:B---3--:R-:W-:Y:S01]  /*3b10*/  UISETP.GE.AND UP3, UPT, UR6, 0x1, UPT ;  /* 0x000000010600788c */ /* 0x008fe2000bf66270 */
[----:B------:R-:W-:Y:S01]  /*3b20*/  UMOV UR20, 0x0 ;  /* 0x0000000000147882 */ /* 0x000fe20000000000 */
[----:B------:R-:W-:Y:S01]  /*3b30*/  UMOV UR21, 0x4040010 ;  /* 0x0404001000157882 */ /* 0x000fe20000000000 */
[----:B------:R-:W-:Y:S01]  /*3b40*/  UMOV UR18, 0x0 ;  /* 0x0000000000127882 */ /* 0x000fe20000000000 */
[----:B------:R-:W-:Y:S01]  /*3b50*/  UMOV UR19, 0x4040010 ;  /* 0x0404001000137882 */ /* 0x000fe20000000000 */
[----:B-1----:R-:W-:-:S15]  /*3b60*/  R2UR UR16, R0 ;  /* 0x00000000001072ca */ /* 0x002fde00000e0000 */
.L_x_78:
[----:B------:R-:W-:Y:S02]  /*3b70*/  LEA R0, R10, UR5, 0x3 ;  /* 0x000000050a007c11 */ /* 0x000fe4000f8e18ff */
[----:B------:R-:W-:Y:S02]  /*3b80*/  SHF.L.U32 R2, R9, 0x1f, RZ ;  /* 0x0000001f09027819 */ /* 0x000fe400000006ff */
[----:B------:R-:W-:Y:S01]  /*3b90*/  PLOP3.LUT P0, PT, PT, PT, UP3, 0x80, 0x8 ;  /* 0x000000000008781c */ /* 0x000fe20003f0f038 */
[----:B------:R-:W-:Y:S01]  /*3ba0*/  VIADD R3, R0, 0x1a0 ;  /* 0x000001a000037836 */ /* 0x000fe20000000000 */
[----:B-1----:R-:W1:Y:S02]  /*3bb0*/  SYNCS.PHASECHK.TRANS64.TRYWAIT P1, [R0+URZ+0x190], R2 ;  /* 0x00019002000075a7 */ /* 0x002e6400080211ff */
[----:B-1-3--:R-:W-:Y:S09]  /*3bc0*/  @!P1 BRA `(.L_x_72) ;  /* 0x0000003800509947 */ /* 0x00aff20003800000 */
.L_x_172:
[----:B------:R-:W-:Y:S01]  /*3bd0*/  LEA R4, R10, UR5, 0x4 ;  /* 0x000000050a047c11 */ /* 0x000fe2000f8e20ff */
[----:B------:R-:W-:Y:S01]  /*3be0*/  @UP3 ULEA UR6, UR14, UR5, 0x3 ;  /* 0x000000050e063291 */ /* 0x000fe2000f8e18ff */
[----:B------:R-:W-:Y:S01]  /*3bf0*/  PLOP3.LUT P2, PT, PT, PT, PT, 0x80, 0x8 ;  /* 0x000000000008781c */ /* 0x000fe20003f4f070 */
[----:B------:R-:W-:Y:S01]  /*3c00*/  ULEA UR7, UR15, UR5, 0x3 ;  /* 0x000000050f077291 */ /* 0x000fe2000f8e18ff */
[----:B------:R-:W-:Y:S02]  /*3c10*/  PRMT R3, RZ, 0x654, R3 ;  /* 0x00000654ff037816 */ /* 0x000fe40000000003 */
[----:B------:R-:W2:Y:S01]  /*3c20*/  LDS.128 R4, [R4+0x220] ;  /* 0x0002200004047984 */ /* 0x000ea20000000c00 */
[----:B-1----:R-:W-:Y:S02]  /*3c30*/  @P0 SHF.L.U32 R2, R8, 0x1f, RZ ;  /* 0x0000001f08020819 */ /* 0x002fe400000006ff */
[----:B------:R-:W-:Y:S01]  /*3c40*/  SHF.L.U32 R0, R11, 0x1f, RZ ;  /* 0x0000001f0b007819 */ /* 0x000fe200000006ff */
[----:B------:R-:W-:Y:S01]  /*3c50*/  @!PT LDS RZ, [RZ] ;  /* 0x00000000fffff984 */ /* 0x000fe20000000800 */
[----:B------:R-:W-:Y:S01]  /*3c60*/  @!PT LDS RZ, [RZ] ;  /* 0x00000000fffff984 */ /* 0x000fe20000000800 */
[----:B------:R-:W-:Y:S01]  /*3c70*/  @!PT LDS RZ, [RZ] ;  /* 0x00000000fffff984 */ /* 0x000fe20000000800 */
[----:B------:R-:W-:Y:S01]  /*3c80*/  @!PT LDS RZ, [RZ] ;  /* 0x00000000fffff984 */ /* 0x000fe20000000800 */
[----:B------:R1:W-:Y:S06]  /*3c90*/  MEMBAR.ALL.CTA ;  /* 0x0000000000007992 */ /* 0x0003ec0000008000 */
[----:B-1----:R-:W1:Y:S02]  /*3ca0*/  FENCE.VIEW.ASYNC.S ;  /* 0x00000000000073c6 */ /* 0x002e640000000000 */
[----:B-1----:R1:W-:Y:S01]  /*3cb0*/  SYNCS.ARRIVE.TRANS64.RED.A1T0 RZ, [R3+URZ], RZ ;  /* 0x000000ff03ff79a7 */ /* 0x0023e200081004ff */
[----:B------:R1:W3:Y:S01]  /*3cc0*/  @P0 SYNCS.PHASECHK.TRANS64.TRYWAIT P2, [UR6], R2 ;  /* 0x00000002ff0005a7 */ /* 0x0002e20008041106 */
[----:B------:R-:W-:Y:S01]  /*3cd0*/  ULEA.HI UR6, UR15, UR15, URZ, 0x1 ;  /* 0x0000000f0f067291 */ /* 0x000fe2000f8f08ff */
[----:B--2---:R-:W-:-:S03]  /*3ce0*/  LOP3.LUT P1, RZ, R6, 0x1, RZ, 0xc0, !PT ;  /* 0x0000000106ff7812 */ /* 0x004fc6000782c0ff */
[----:B------:R-:W-:Y:S02]  /*3cf0*/  USHF.L.U32 UR8, UR6, 0x3, URZ ;  /* 0x0000000306087899 */ /* 0x000fe400080006ff */
[----:B------:R-:W-:Y:S02]  /*3d00*/  ULOP3.LUT UR6, UR6, 0xffe, URZ, 0xc0, !UPT ;  /* 0x00000ffe06067892 */ /* 0x000fe4000f8ec0ff */
[----:B------:R-:W-:Y:S02]  /*3d10*/  ULOP3.LUT UR8, UR8, 0xfffffff0, URZ, 0xc0, !UPT ;  /* 0xfffffff008087892 */ /* 0x000fe4000f8ec0ff */
[----:B------:R-:W-:Y:S02]  /*3d20*/  UIADD3 UR6, UPT, UPT, -UR6, UR15, URZ ;  /* 0x0000000f06067290 */ /* 0x000fe4000fffe1ff */
[----:B------:R-:W-:Y:S01]  /*3d30*/  UIADD3 UR8, UPT, UPT, UR16, UR8, URZ ;  /* 0x0000000810087290 */ /* 0x000fe2000fffe0ff */
[----:B------:R-:W2:Y:S03]  /*3d40*/  SYNCS.PHASECHK.TRANS64.TRYWAIT P0, [UR7+0x1d0], R0 ;  /* 0x0001d000ff0075a7 */ /* 0x000ea60008001107 */
[----:B------:R-:W-:Y:S01]  /*3d50*/  ULEA UR8, UR6, UR8, 0x14 ;  /* 0x0000000806087291 */ /* 0x000fe2000f8ea0ff */
[----:B-123--:R-:W-:Y:S11]  /*3d60*/  @!P0 BRA `(.L_x_73) ;  /* 0x0000003400fc8947 */ /* 0x00eff60003800000 */
.L_x_174:
[----:B------:R-:W-:Y:S01]  /*3d70*/  IADD3 R10, PT, PT, R10, 0x1, RZ ;  /* 0x000000010a0a7810 */ /* 0x000fe20007ffe0ff */
[----:B------:R-:W-:Y:S06]  /*3d80*/  BRA.U !UP3, `(.L_x_74) ;  /* 0x000000010bc07547 */ /* 0x000fec000b800000 */
[----:B------:R-:W-:Y:S01]  /*3d90*/  UPLOP3.LUT UP4, UPT, UPT, UPT, UPT, 0x40, 0x4 ;  /* 0x000000000004789c */ /* 0x000fe20003f8e870 */
[----:B------:R-:W-:Y:S01]  /*3da0*/  UMOV UR13, UR9 ;  /* 0x00000009000d7c82 */ /* 0x000fe20008000000 */
[----:B------:R-:W-:Y:S01]  /*3db0*/  UMOV UR12, UR4 ;  /* 0x00000004000c7c82 */ /* 0x000fe20008000000 */
[----:B------:R-:W-:-:S08]  /*3dc0*/  UMOV UR17, UR14 ;  /* 0x0000000e00117c82 */ /* 0x000fd00008000000 */
.L_x_77:
[----:B------:R-:W-:Y:S02]  /*3dd0*/  UIADD3 UR13, UPT, UPT, UR13, 0x1, URZ ;  /* 0x000000010d0d7890 */ /* 0x000fe4000fffe0ff */
[----:B--2---:R-:W-:Y:S02]  /*3de0*/  ULEA UR6, UR17, UR5, 0x3 ;  /* 0x0000000511067291 */ /* 0x004fe4000f8e18ff */
[----:B------:R-:W-:Y:S01]  /*3df0*/  UISETP.NE.AND UP0, UPT, UR13, URZ, UPT ;  /* 0x000000ff0d00728c */ /* 0x000fe2000bf05270 */
[----:B---3--:R-:W-:Y:S10]  /*3e00*/  @P2 BRA `(.L_x_75) ;  /* 0x00000000000c2947 */ /* 0x008ff40003800000 */
[----:B-1----:R-:W-:Y:S04]  /*3e10*/  SHF.L.U32 R2, R8, 0x1f, RZ ;  /* 0x0000001f08027819 */ /* 0x002fe800000006ff */
[----:B------:R-:W1:Y:S02]  /*3e20*/  SYNCS.PHASECHK.TRANS64.TRYWAIT P0, [UR6], R2 ;  /* 0x00000002ff0075a7 */ /* 0x000e640008001106 */
[----:B-1----:R-:W-:Y:S05]  /*3e30*/  @!P0 BRA `(.L_x_76) ;  /* 0x0000003400e08947 */ /* 0x002fea0003800000 */
.L_x_75:
[----:B------:R-:W-:Y:S01]  /*3e40*/  UISETP.NE.AND UP1, UPT, UR12, 0x1, UPT ;  /* 0x000000010c00788c */ /* 0x000fe2000bf25270 */
[----:B------:R-:W-:Y:S01]  /*3e50*/  PLOP3.LUT P2, PT, PT, PT, PT, 0x80, 0x8 ;  /* 0x000000000008781c */ /* 0x000fe20003f4f070 */
[----:B------:R-:W-:Y:S02]  /*3e60*/  UIADD3 UR14, UPT, UPT, UR17, 0x1, URZ ;  /* 0x00000001110e7890 */ /* 0x000fe4000fffe0ff */
[----:B------:R-:W-:Y:S02]  /*3e70*/  ULEA UR28, UR17, UR11, 0x7 ;  /* 0x0000000b111c7291 */ /* 0x000fe4000f8e38ff */
[----:B------:R-:W-:Y:S01]  /*3e80*/  UISETP.NE.AND UP2, UPT, UR14, 0x16, UPT ;  /* 0x000000160e00788c */ /* 0x000fe2000bf45270 */
[----:B------:R-:W-:Y:S01]  /*3e90*/  PLOP3.LUT P0, PT, PT, PT, UP1, 0x80, 0x8 ;  /* 0x000000000008781c */ /* 0x000fe20003f0f018 */
[----:B------:R-:W-:Y:S02]  /*3ea0*/  UIADD3 UR40, UPT, UPT, UR28, 0x2, URZ ;  /* 0x000000021c287890 */ /* 0x000fe4000fffe0ff */
[----:B------:R-:W-:Y:S02]  /*3eb0*/  USEL UR27, URZ, 0x1, UP2 ;  /* 0x00000001ff1b7887 */ /* 0x000fe40009000000 */
[----:B------:R-:W-:Y:S02]  /*3ec0*/  USEL UR14, UR14, URZ, UP2 ;  /* 0x000000ff0e0e7287 */ /* 0x000fe40009000000 */
[----:B------:R-:W-:Y:S02]  /*3ed0*/  UIADD3 UR36, UPT, UPT, UR28, 0x4, URZ ;  /* 0x000000041c247890 */ /* 0x000fe4000fffe0ff */
[----:B------:R-:W-:Y:S01]  /*3ee0*/  @UP1 ULEA UR26, UR14, UR5, 0x3 ;  /* 0x000000050e1a1291 */ /* 0x000fe2000f8e18ff */
[----:B------:R-:W-:Y:S01]  /*3ef0*/  LOP3.LUT R8, R8, UR27, RZ, 0x3c, !PT ;  /* 0x0000001b08087c12 */ /* 0x000fe2000f8e3cff */
[----:B------:R-:W-:Y:S02]  /*3f00*/  UIADD3 UR32, UPT, UPT, UR28, 0x6, URZ ;  /* 0x000000061c207890 */ /* 0x000fe4000fffe0ff */
[----:B------:R-:W-:Y:S01]  /*3f10*/  UIADD3 UR6, UPT, UPT, UR6, 0xb0, URZ ;  /* 0x000000b006067890 */ /* 0x000fe2000fffe0ff */
[----:B-1----:R-:W-:Y:S01]  /*3f20*/  @P0 SHF.L.U32 R0, R8, 0x1f, RZ ;  /* 0x0000001f08000819 */ /* 0x002fe200000006ff */
[----:B------:R-:W-:Y:S01]  /*3f30*/  UIADD3 UR12, UPT, UPT, UR12, -0x1, URZ ;  /* 0xffffffff0c0c7890 */ /* 0x000fe2000fffe0ff */
[----:B------:R-:W-:Y:S02]  /*3f40*/  UMOV UR29, 0x40004040 ;  /* 0x40004040001d7882 */ /* 0x000fe40000000000 */
[----:B------:R2:W3:Y:S01]  /*3f50*/  @P0 SYNCS.PHASECHK.TRANS64.TRYWAIT P2, [UR26], R0 ;  /* 0x00000000ff0005a7 */ /* 0x0004e2000804111a */
[----:B------:R-:W-:Y:S01]  /*3f60*/  ULEA UR26, UR17, UR10, 0x9 ;  /* 0x0000000a111a7291 */ /* 0x000fe2000f8e48ff */
[----:B------:R-:W-:Y:S01]  /*3f70*/  UMOV UR27, 0x40004040 ;  /* 0x40004040001b7882 */ /* 0x000fe20000000000 */
[----:B------:R-:W-:Y:S02]  /*3f80*/  UMOV UR41, 0x40004040 ;  /* 0x4000404000297882 */ /* 0x000fe40000000000 */
[----:B------:R-:W-:Y:S02]  /*3f90*/  UIADD3 UR38, UPT, UPT, UR26, 0x2, URZ ;  /* 0x000000021a267890 */ /* 0x000fe4000fffe0ff */
[----:B------:R-:W-:Y:S02]  /*3fa0*/  UIADD3 UR34, UPT, UPT, UR26, 0x4, URZ ;  /* 0x000000041a227890 */ /* 0x000fe4000fffe0ff */
[----:B------:R-:W-:Y:S01]  /*3fb0*/  UIADD3 UR30, UPT, UPT, UR26, 0x6, URZ ;  /* 0x000000061a1e7890 */ /* 0x000fe2000fffe0ff */
[----:B------:R2:W-:Y:S01]  /*3fc0*/  UTCHMMA gdesc[UR26], gdesc[UR28], tmem[UR8], tmem[UR24], idesc[UR25], UP4 ;  /* 0x00ff181c1a0075ea */ /* 0x0005e2000a000008 */
[----:B------:R-:W-:Y:S01]  /*3fd0*/  UPLOP3.LUT UP4, UPT, UPT, UPT, UPT, 0x80, 0x8 ;  /* 0x000000000008789c */ /* 0x000fe20003f8f070 */
[----:B------:R-:W-:Y:S01]  /*3fe0*/  UMOV UR39, 0x40004040 ;  /* 0x4000404000277882 */ /* 0x000fe20000000000 */
[----:B------:R-:W-:Y:S01]  /*3ff0*/  UMOV UR37, 0x40004040 ;  /* 0x4000404000257882 */ /* 0x000fe20000000000 */
[----:B------:R2:W-:Y:S01]  /*4000*/  UTCHMMA gdesc[UR38], gdesc[UR40], tmem[UR8], tmem[UR22], idesc[UR23], UPT ;  /* 0x00ff1628260075ea */ /* 0x0005e2000b800008 */
[----:B------:R-:W-:Y:S01]  /*4010*/  UMOV UR35, 0x40004040 ;  /* 0x4000404000237882 */ /* 0x000fe20000000000 */
[----:B------:R-:W-:Y:S01]  /*4020*/  UMOV UR33, 0x40004040 ;  /* 0x4000404000217882 */ /* 0x000fe20000000000 */
[----:B------:R-:W-:Y:S01]  /*4030*/  UMOV UR31, 0x40004040 ;  /* 0x40004040001f7882 */ /* 0x000fe20000000000 */
[----:B------:R2:W-:Y:S01]  /*4040*/  UTCHMMA gdesc[UR34], gdesc[UR36], tmem[UR8], tmem[UR20], idesc[UR21], UPT ;  /* 0x00ff1424220075ea */ /* 0x0005e2000b800008 */
[----:B------:R2:W-:Y:S01]  /*4050*/  UTCHMMA gdesc[UR30], gdesc[UR32], tmem[UR8], tmem[UR18], idesc[UR19], UPT ;  /* 0x00ff12201e0075ea */ /* 0x0005e2000b800008 */
[----:B------:R2:W-:Y:S01]  /*4060*/  UTCBAR [UR6], URZ ;  /* 0x000000ff060073e9 */ /* 0x0005e200080000ff */
[----:B------:R-:W-:Y:S01]  /*4070*/  UMOV UR17, UR14 ;  /* 0x0000000e00117c82 */ /* 0x000fe20008000000 */
[----:B------:R-:W-:Y:S05]  /*4080*/  BRA.U UP0, `(.L_x_77) ;  /* 0xfffffffd00507547 */ /* 0x000fea000b83ffff */
.L_x_74:
[----:B------:R-:W-:Y:S01]  /*4090*/  UIADD3 UR15, UPT, UPT, UR15, 0x1, URZ ;  /* 0x000000010f0f7890 */ /* 0x000fe2000fffe0ff */
[C---:B------:R-:W-:Y:S01]  /*40a0*/  ISETP.NE.AND P0, PT, R10.reuse, 0x2, PT ;  /* 0x000000020a00780c */ /* 0x040fe20003f05270 */
[----:B------:R-:W-:Y:S02]  /*40b0*/  UIADD3 UR7, UPT, UPT, UR7, 0x1b0, URZ ;  /* 0x000001b007077890 */ /* 0x000fe4000fffe0ff */
[----:B------:R-:W-:Y:S01]  /*40c0*/  UISETP.NE.AND UP0, UPT, UR15, 0x4, UPT ;  /* 0x000000040f00788c */ /* 0x000fe2000bf05270 */
[----:B-12---:R-:W-:Y:S02]  /*40d0*/  SEL R0, RZ, 0x1, P0 ;  /* 0x00000001ff007807 */ /* 0x006fe40000000000 */
[----:B------:R-:W-:Y:S01]  /*40e0*/  SEL R10, R10, RZ, P0 ;  /* 0x000000ff0a0a7207 */ /* 0x000fe20000000000 */
[----:B------:R-:W-:Y:S01]  /*40f0*/  USEL UR6, URZ, 0x1, UP0 ;  /* 0x00000001ff067887 */ /* 0x000fe20008000000 */
[----:B------:R-:W-:Y:S01]  /*4100*/  LOP3.LUT R9, R9, R0, RZ, 0x3c, !PT ;  /* 0x0000000009097212 */ /* 0x000fe200078e3cff */
[----:B------:R-:W-:Y:S01]  /*4110*/  USEL UR15, UR15, URZ, UP0 ;  /* 0x000000ff0f0f7287 */ /* 0x000fe20008000000 */
[----:B------:R1:W-:Y:S03]  /*4120*/  UTCBAR [UR7], URZ ;  /* 0x000000ff070073e9 */ /* 0x0003e600080000ff */
[----:B------:R-:W-:Y:S01]  /*4130*/  LOP3.LUT R11, R11, UR6, RZ, 0x3c, !PT ;  /* 0x000000060b0b7c12 */ /* 0x000fe2000f8e3cff */
[----:B------:R-:W-:Y:S07]  /*4140*/  @P1 BRA `(.L_x_78) ;  /* 0xfffffff800881947 */ /* 0x000fee000383ffff */
[----:B------:R-:W2:Y:S01]  /*4150*/  S2UR UR4, SR_CgaCtaId ;  /* 0x00000000000479c3 */ /* 0x000ea20000008800 */
[----:B------:R-:W-:Y:S01]  /*4160*/  ELECT P0, URZ, PT ;  /* 0x0000000000ff782f */ /* 0x000fe20003800000 */
[----:B------:R-:W-:Y:S01]  /*4170*/  IMAD.MOV.U32 R0, RZ, RZ, 0x1 ;  /* 0x00000001ff007424 */ /* 0x000fe200078e00ff */
[----:B------:R-:W-:Y:S01]  /*4180*/  UIADD3 UR5, UPT, UPT, UR5, 0x1d0, URZ ;  /* 0x000001d005057890 */ /* 0x000fe2000fffe0ff */
[----:B------:R-:W-:Y:S01]  /*4190*/  SHF.L.U32 R2, R11, 0x1f, RZ ;  /* 0x0000001f0b027819 */ /* 0x000fe200000006ff */
[----:B------:R-:W-:-:S03]  /*41a0*/  UMOV UR6, 0x40 ;  /* 0x0000004000067882 */ /* 0x000fc60000000000 */
[----:B------:R-:W-:Y:S01]  /*41b0*/  UVIRTCOUNT.DEALLOC.SMPOOL 0x80 ;  /* 0x000000800000784c */ /* 0x000fe20000000000 */
[----:B--2---:R-:W-:Y:S02]  /*41c0*/  ULEA UR4, UR4, UR6, 0x18 ;  /* 0x0000000604047291 */ /* 0x004fe4000f8ec0ff */
[----:B------:R-:W-:-:S07]  /*41d0*/  ULEA UR6, UR15, UR5, 0x3 ;  /* 0x000000050f067291 */ /* 0x000fce000f8e18ff */
[----:B------:R2:W-:Y:S02]  /*41e0*/  @P0 STS.U8 [UR4+0x1c], R0 ;  /* 0x00001c00ff000988 */ /* 0x0005e40008000004 */
[----:B------:R-:W4:Y:S02]  /*41f0*/  SYNCS.PHASECHK.TRANS64.TRYWAIT P0, [UR6], R2 ;  /* 0x00000002ff0075a7 */ /* 0x000f240008001106 */
[----:B--2-4-:R-:W-:Y:S05]  /*4200*/  @!P0 BRA `(.L_x_79) ;  /* 0x0000003400048947 */ /* 0x014fea0003800000 */
.L_x_177:
[----:B-1----:R-:W-:-:S04]  /*4210*/  UIADD3 UR7, UPT, UPT, UR15, 0x1, URZ ;  /* 0x000000010f077890 */ /* 0x002fc8000fffe0ff */
[----:B------:R-:W-:-:S04]  /*4220*/  UISETP.NE.AND UP0, UPT, UR7, 0x4, UPT ;  /* 0x000000040700788c */ /* 0x000fc8000bf05270 */
[----:B------:R-:W-:Y:S02]  /*4230*/  USEL UR8, URZ, 0x1, UP0 ;  /* 0x00000001ff087887 */ /* 0x000fe40008000000 */
[----:B------:R-:W-:-:S04]  /*4240*/  USEL UR7, UR7, URZ, UP0 ;  /* 0x000000ff07077287 */ /* 0x000fc80008000000 */
[----:B------:R-:W-:Y:S01]  /*4250*/  ULEA UR6, UR7, UR5, 0x3 ;  /* 0x0000000507067291 */ /* 0x000fe2000f8e18ff */
[----:B--2---:R-:W-:-:S04]  /*4260*/  LOP3.LUT R2, R11, UR8, RZ, 0x3c, !PT ;  /* 0x000000080b027c12 */ /* 0x004fc8000f8e3cff */
[----:B------:R-:W-:-:S04]  /*4270*/  SHF.L.U32 R3, R2, 0x1f, RZ ;  /* 0x0000001f02037819 */ /* 0x000fc800000006ff */
[----:B------:R-:W1:Y:S02]  /*4280*/  SYNCS.PHASECHK.TRANS64.TRYWAIT P0, [UR6], R3 ;  /* 0x00000003ff0075a7 */ /* 0x000e640008001106 */
[----:B-1----:R-:W-:Y:S05]  /*4290*/  @!P0 BRA `(.L_x_80) ;  /* 0x0000003000f88947 */ /* 0x002fea0003800000 */
.L_x_179:
        /* <DEDUP_REMOVED lines=9> */
.L_x_181:
[----:B------:R-:W-:-:S04]  /*4330*/  UIADD3 UR7, UPT, UPT, UR7, 0x1, URZ ;  /* 0x0000000107077890 */ /* 0x000fc8000fffe0ff */
[----:B------:R-:W-:-:S04]  /*4340*/  UISETP.NE.AND UP0, UPT, UR7, 0x4, UPT ;  /* 0x000000040700788c */ /* 0x000fc8000bf05270 */
[----:B------:R-:W-:Y:S02]  /*4350*/  USEL UR6, URZ, 0x1, UP0 ;  /* 0x00000001ff067887 */ /* 0x000fe40008000000 */
[----:B------:R-:W-:-:S04]  /*4360*/  USEL UR7, UR7, URZ, UP0 ;  /* 0x000000ff07077287 */ /* 0x000fc80008000000 */
[----:B------:R-:W-:Y:S01]  /*4370*/  ULEA UR7, UR7, UR5, 0x3 ;  /* 0x0000000507077291 */ /* 0x000fe2000f8e18ff */
[----:B------:R-:W-:-:S04]  /*4380*/  LOP3.LUT R2, R2, UR6, RZ, 0x3c, !PT ;  /* 0x0000000602027c12 */ /* 0x000fc8000f8e3cff */
[----:B------:R-:W-:-:S04]  /*4390*/  SHF.L.U32 R2, R2, 0x1f, RZ ;  /* 0x0000001f02027819 */ /* 0x000fc800000006ff */
[----:B------:R-:W2:Y:S02]  /*43a0*/  SYNCS.PHASECHK.TRANS64.TRYWAIT P0, [UR7], R2 ;  /* 0x00000002ff0075a7 */ /* 0x000ea40008001107 */
[----:B--2---:R-:W-:Y:S05]  /*43b0*/  @!P0 BRA `(.L_x_82) ;  /* 0x0000003000e08947 */ /* 0x004fea0003800000 */
.L_x_183:
[----:B------:R-:W-:Y:S01]  /*43c0*/  NOP ;  /* 0x0000000000007918 */ /* 0x000fe20000000000 */
[----:B-1----:R-:W1:Y:S01]  /*43d0*/  LDS R0, [UR4+0x14] ;  /* 0x00001404ff007984 */ /* 0x002e620008000800 */
[----:B------:R-:W-:Y:S01]  /*43e0*/  ULOP3.LUT UR6, UR16, 0xffff, URZ, 0xc0, !UPT ;  /* 0x0000ffff10067892 */ /* 0x000fe2000f8ec0ff */
[----:B------:R-:W-:Y:S01]  /*43f0*/  UMOV UR8, 0xffff ;  /* 0x0000ffff00087882 */ /* 0x000fe20000000000 */
[----:B------:R-:W-:Y:S02]  /*4400*/  UMOV UR5, 0x1 ;  /* 0x0000000100057882 */ /* 0x000fe40000000000 */
[----:B------:R-:W-:-:S04]  /*4410*/  USHF.R.U32.HI UR6, URZ, 0x5, UR6 ;  /* 0x00000005ff067899 */ /* 0x000fc80008011606 */
[----:B------:R-:W-:Y:S02]  /*4420*/  USHF.L.U32 UR8, UR8, UR6, URZ ;  /* 0x0000000608087299 */ /* 0x000fe400080006ff */
[----:B------:R-:W-:-:S04]  /*4430*/  USHF.L.U32 UR5, UR5, UR6, URZ ;  /* 0x0000000605057299 */ /* 0x000fc800080006ff */
[----:B-1----:R-:W-:-:S04]  /*4440*/  LOP3.LUT R0, R0, UR8, RZ, 0xc0, !PT ;  /* 0x0000000800007c12 */ /* 0x002fc8000f8ec0ff */
[----:B------:R-:W-:-:S13]  /*4450*/  ISETP.NE.AND P0, PT, R0, UR8, PT ;  /* 0x0000000800007c0c */ /* 0x000fda000bf05270 */
[----:B------:R-:W-:Y:S05]  /*4460*/  @P0 BRA `(.L_x_83) ;  /* 0x0000000000580947 */ /* 0x000fea0003800000 */
[----:B------:R-:W1:Y:S02]  /*4470*/  LDS R0, [UR4+0x18] ;  /* 0x00001804ff007984 */ /* 0x000e640008000800 */
[----:B-1----:R-:W-:-:S04]  /*4480*/  LOP3.LUT R0, R0, UR5, RZ, 0xc0, !PT ;  /* 0x0000000500007c12 */ /* 0x002fc8000f8ec0ff */
[----:B------:R-:W-:-:S13]  /*4490*/  ISETP.NE.AND P0, PT, R0, UR5, PT ;  /* 0x0000000500007c0c */ /* 0x000fda000bf05270 */
[----:B------:R-:W-:Y:S05]  /*44a0*/  @P0 BRA `(.L_x_84) ;  /* 0x00000000003c0947 */ /* 0x000fea0003800000 */
[----:B------:R-:W1:Y:S01]  /*44b0*/  S2R R2, SR_LANEID ;  /* 0x0000000000027919 */ /* 0x000e620000000000 */
[----:B------:R-:W-:Y:S01]  /*44c0*/  ULOP3.LUT UR8, URZ, UR8, URZ, 0x33, !UPT ;  /* 0x00000008ff087292 */ /* 0x000fe2000f8e33ff */
[----:B------:R-:W-:Y:S02]  /*44d0*/  VOTEU.ANY UR7, UPT, PT ;  /* 0x0000000000077886 */ /* 0x000fe400038e0100 */
[----:B------:R-:W-:-:S03]  /*44e0*/  UFLO.U32 UR7, UR7 ;  /* 0x00000007000772bd */ /* 0x000fc600080e0000 */
[----:B------:R-:W-:-:S04]  /*44f0*/  IMAD.U32 R0, RZ, RZ, UR8 ;  /* 0x00000008ff007e24 */ /* 0x000fc8000f8e00ff */
[----:B------:R2:W4:Y:S02]  /*4500*/  REDUX UR6, R0 ;  /* 0x00000000000673c4 */ /* 0x0005240000000000 */
[----:B------:R1:W-:Y:S02]  /*4510*/  UTCATOMSWS.AND URZ, UR8 ;  /* 0x0000000800ff79e3 */ /* 0x0003e40008000000 */
[----:B-1----:R-:W-:Y:S02]  /*4520*/  ISETP.EQ.U32.AND P0, PT, R2, UR7, PT ;  /* 0x0000000702007c0c */ /* 0x002fe4000bf02070 */
[----:B--2---:R-:W-:Y:S02]  /*4530*/  LOP3.LUT R0, RZ, UR5, RZ, 0x33, !PT ;  /* 0x00000005ff007c12 */ /* 0x004fe4000f8e33ff */
[----:B----4-:R-:W-:Y:S02]  /*4540*/  MOV R2, UR6 ;  /* 0x0000000600027c02 */ /* 0x010fe40008000f00 */
[----:B------:R-:W1:Y:S07]  /*4550*/  REDUX UR5, R0 ;  /* 0x00000000000573c4 */ /* 0x000e6e0000000000 */
[----:B------:R2:W-:Y:S01]  /*4560*/  @P0 ATOMS.AND RZ, [UR4+0x14], R2 ;  /* 0x00001402ffff098c */ /* 0x0005e2000a800004 */
[----:B-1----:R-:W-:-:S05]  /*4570*/  IMAD.U32 R0, RZ, RZ, UR5 ;  /* 0x00000005ff007e24 */ /* 0x002fca000f8e00ff */
[----:B------:R2:W-:Y:S01]  /*4580*/  @P0 ATOMS.AND RZ, [UR4+0x18], R0 ;  /* 0x00001800ffff098c */ /* 0x0005e2000a800004 */
[----:B------:R-:W-:Y:S05]  /*4590*/  BRA `(.L_x_85) ;  /* 0x0000000000147947 */ /* 0x000fea0003800000 */
.L_x_84:
[----:B------:R-:W-:Y:S02]  /*45a0*/  MOV R2, 0x45c0 ;  /* 0x000045c000027802 */ /* 0x000fe40000000f00 */
[----:B---3-5:R-:W-:Y:S05]  /*45b0*/  CALL.REL.NOINC `($__internal_0_$__cuda_sm10x_tcgen05_guardrail_trap_col_being_dealloced_not_returned_by_alloc) ;  /* 0x0000003400107944 */ /* 0x028fea0003c00000 */
[----:B------:R-:W-:Y:S05]  /*45c0*/  BRA `(.L_x_85) ;  /* 0x0000000000087947 */ /* 0x000fea0003800000 */
.L_x_83:
[----:B------:R-:W-:Y:S02]  /*45d0*/  MOV R2, 0x45f0 ;  /* 0x000045f000027802 */ /* 0x000fe40000000f00 */
[----:B---3-5:R-:W-:Y:S05]  /*45e0*/  CALL.REL.NOINC `($__internal_2_$__cuda_sm10x_tcgen05_guardrail_trap_unallocated_columns_being_dealloced) ;  /* 0x00000034001c7944 */ /* 0x028fea0003c00000 */
.L_x_85:
[----:B------:R-:W-:Y:S01]  /*45f0*/  NOP ;  /* 0x0000000000007918 */ /* 0x000fe20000000000 */
[----:B------:R-:W-:Y:S05]  /*4600*/  EXIT ;  /* 0x000000000000794d */ /* 0x000fea0003800000 */
.L_x_67:
[----:B------:R-:W-:-:S09]  /*4610*/  UISETP.NE.OR UP2, UPT, UR8, 0x3, !UP2 ;  /* 0x000000030800788c */ /* 0x000fd2000d745670 */
[----:B------:R-:W-:Y:S05]  /*4620*/  BRA.U UP2, `(.L_x_86) ;  /* 0x0000000d020c7547 */ /* 0x000fea000b800000 */
[----:B------:R-:W1:Y:S01]  /*4630*/  LDC R0, c[0x0][0xb30] ;  /* 0x0002cc00ff007b82 */ /* 0x000e620000000800 */
[----:B------:R-:W2:Y:S01]  /*4640*/  LDCU.64 UR8, c[0x0][0x888] ;  /* 0x00011100ff0877ac */ /* 0x000ea20008000a00 */
[----:B------:R-:W-:Y:S01]  /*4650*/  IMAD.MOV.U32 R28, RZ, RZ, 0x1 ;  /* 0x00000001ff1c7424 */ /* 0x000fe200078e00ff */
[----:B------:R-:W-:Y:S01]  /*4660*/  CS2R R26, SRZ ;  /* 0x00000000001a7805 */ /* 0x000fe2000001ff00 */
[----:B------:R-:W-:Y:S01]  /*4670*/  IMAD.MOV.U32 R24, RZ, RZ, 0x800 ;  /* 0x00000800ff187424 */ /* 0x000fe200078e00ff */
[----:B------:R-:W4:Y:S03]  /*4680*/  LDCU.64 UR4, c[0x0][0x890] ;  /* 0x00011200ff0477ac */ /* 0x000f260008000a00 */
[----:B------:R-:W3:Y:S01]  /*4690*/  LDC R23, c[0x0][0x370] ;  /* 0x0000dc00ff177b82 */ /* 0x000ee20000000800 */
[----:B------:R-:W-:Y:S01]  /*46a0*/  UMOV UR7, 0x400 ;  /* 0x0000040000077882 */ /* 0x000fe20000000000 */
[----:B------:R-:W-:-:S02]  /*46b0*/  UPLOP3.LUT UP1, UPT, UPT, UPT, UPT, 0x40, 0x4 ;  /* 0x000000000004789c */ /* 0x000fc40003f2e870 */
[----:B------:R-:W-:Y:S01]  /*46c0*/  ULEA UR7, UR37, UR7, 0x18 ;  /* 0x0000000725077291 */ /* 0x000fe2000f8ec0ff */
[----:B------:R-:W-:-:S03]  /*46d0*/  UMOV UR15, URZ ;  /* 0x000000ff000f7c82 */ /* 0x000fc60008000000 */
[----:B------:R-:W3:Y:S01]  /*46e0*/  LDC R3, c[0x0][0xb0c] ;  /* 0x0002c300ff037b82 */ /* 0x000ee20000000800 */
[----:B--2---:R-:W-:Y:S02]  /*46f0*/  UISETP.NE.U32.AND UP2, UPT, UR8, URZ, UPT ;  /* 0x000000ff0800728c */ /* 0x004fe4000bf45070 */
[----:B----4-:R-:W-:-:S05]  /*4700*/  UISETP.NE.U32.AND UP3, UPT, UR4, URZ, UPT ;  /* 0x000000ff0400728c */ /* 0x010fca000bf65070 */
[----:B------:R-:W2:Y:S01]  /*4710*/  LDC R20, c[0x0][0xb20] ;  /* 0x0002c800ff147b82 */ /* 0x000ea20000000800 */
[----:B-1----:R-:W-:Y:S01]  /*4720*/  ISETP.NE.AND P1, PT, R0, 0x1, PT ;  /* 0x000000010000780c */ /* 0x002fe20003f25270 */
[----:B------:R-:W-:Y:S02]  /*4730*/  UISETP.NE.AND.EX UP2, UPT, UR9, URZ, UPT, UP2 ;  /* 0x000000ff0900728c */ /* 0x000fe4000bf45320 */
[----:B------:R-:W-:-:S04]  /*4740*/  UISETP.NE.AND.EX UP3, UPT, UR5, URZ, UPT, UP3 ;  /* 0x000000ff0500728c */ /* 0x000fc8000bf65330 */
[----:B------:R-:W1:Y:S08]  /*4750*/  LDC.64 R32, c[0x0][0x348] ;  /* 0x0000d200ff207b82 */ /* 0x000e700000000a00 */
[----:B------:R-:W4:Y:S08]  /*4760*/  LDC.64 R14, c[0x0][0xb10] ;  /* 0x0002c400ff0e7b82 */ /* 0x000f300000000a00 */
[----:B------:R-:W1:Y:S08]  /*4770*/  LDC.64 R6, c[0x0][0xb18] ;  /* 0x0002c600ff067b82 */ /* 0x000e700000000a00 */
[----:B------:R-:W1:Y:S08]  /*4780*/  LDC.64 R4, c[0x0][0xb28] ;  /* 0x0002ca00ff047b82 */ /* 0x000e700000000a00 */
[----:B--23--:R-:W1:Y:S02]  /*4790*/  LDC R21, c[0x0][0x374] ;  /* 0x0000dd00ff157b82 */ /* 0x00ce640000000800 */
.L_x_94:
[C---:B------:R-:W-:Y:S02]  /*47a0*/  LEA R0, R27.reuse, UR7, 0x3 ;  /* 0x000000071b007c11 */ /* 0x040fe4000f8e18ff */
[----:B------:R-:W-:Y:S02]  /*47b0*/  SHF.L.U32 R2, R26, 0x1f, RZ ;  /* 0x0000001f1a027819 */ /* 0x000fe400000006ff */
[----:B------:R-:W-:Y:S02]  /*47c0*/  LEA R16, R27, UR7, 0x4 ;  /* 0x000000071b107c11 */ /* 0x000fe4000f8e20ff */
[----:B--2---:R-:W2:Y:S02]  /*47d0*/  SYNCS.PHASECHK.TRANS64.TRYWAIT P0, [R0+URZ+0x190], R2 ;  /* 0x00019002000075a7 */ /* 0x004ea400080011ff */
[----:B--2---:R-:W-:Y:S05]  /*47e0*/  @!P0 BRA `(.L_x_87) ;  /* 0x0000002c00ec8947 */ /* 0x004fea0003800000 */
.L_x_184:
[----:B------:R-:W-:Y:S01]  /*47f0*/  ISETP.GE.AND P0, PT, R22, 0x1, PT ;  /* 0x000000011600780c */ /* 0x000fe20003f06270 */
[----:B------:R-:W3:Y:S01]  /*4800*/  LDS.128 R16, [R16+0x220] ;  /* 0x0002200010107984 */ /* 0x000ee20000000c00 */
[----:B------:R-:W-:Y:S01]  /*4810*/  ISETP.NE.U32.AND P4, PT, RZ, UR4, PT ;  /* 0x00000004ff007c0c */ /* 0x000fe2000bf85070 */
[----:B--2---:R-:W-:Y:S03]  /*4820*/  VIADD R0, R0, 0x1a0 ;  /* 0x000001a000007836 */ /* 0x004fe60000000000 */
[----:B------:R-:W-:Y:S01]  /*4830*/  ISETP.NE.AND.EX P4, PT, RZ, UR5, PT, P4 ;  /* 0x00000005ff007c0c */ /* 0x000fe2000bf85340 */
[----:B------:R-:W-:Y:S01]  /*4840*/  @!PT LDS RZ, [RZ] ;  /* 0x00000000fffff984 */ /* 0x000fe20000000800 */
[----:B------:R-:W-:Y:S01]  /*4850*/  @!PT LDS RZ, [RZ] ;  /* 0x00000000fffff984 */ /* 0x000fe20000000800 */
[----:B------:R-:W-:Y:S01]  /*4860*/  @!PT LDS RZ, [RZ] ;  /* 0x00000000fffff984 */ /* 0x000fe20000000800 */
[----:B------:R-:W-:Y:S01]  /*4870*/  @!PT LDS RZ, [RZ] ;  /* 0x00000000fffff984 */ /* 0x000fe20000000800 */
[----:B------:R2:W-:Y:S06]  /*4880*/  MEMBAR.ALL.CTA ;  /* 0x0000000000007992 */ /* 0x0005ec0000008000 */
[----:B--2---:R-:W2:Y:S01]  /*4890*/  FENCE.VIEW.ASYNC.S ;  /* 0x00000000000073c6 */ /* 0x004ea20000000000 */
[----:B------:R-:W-:Y:S04]  /*48a0*/  PRMT R0, RZ, 0x654, R0 ;  /* 0x00000654ff007816 */ /* 0x000fe80000000000 */
[----:B--2---:R2:W-:Y:S01]  /*48b0*/  SYNCS.ARRIVE.TRANS64.RED.A1T0 RZ, [R0+URZ], RZ ;  /* 0x000000ff00ff79a7 */ /* 0x0045e200081004ff */
[----:B---3--:R-:W-:Y:S11]  /*48c0*/  LOP3.LUT P3, RZ, R18, 0x1, RZ, 0xc0, !PT ;  /* 0x0000000112ff7812 */ /* 0x008ff6000786c0ff */
[----:B------:R-:W-:Y:S02]  /*48d0*/  @!UPT UIADD3 URZ, UPT, UPT, URZ, URZ, URZ ;  /* 0x000000fffffff290 */ /* 0x000fe4000fffe0ff */
[----:B------:R-:W-:Y:S02]  /*48e0*/  @P3 MOV R11, R16 ;  /* 0x00000010000b3202 */ /* 0x000fe40000000f00 */
[----:B------:R-:W-:Y:S01]  /*48f0*/  @P3 LOP3.LUT R10, R17, 0xffff, RZ, 0xc0, !PT ;  /* 0x0000ffff110a3812 */ /* 0x000fe200078ec0ff */
[----:B--2---:R-:W-:Y:S06]  /*4900*/  @!P0 BRA `(.L_x_88) ;  /* 0x0000000000a48947 */ /* 0x004fec0003800000 */
[-C--:B-1----:R-:W-:Y:S01]  /*4910*/  IMAD.HI.U32 R0, R21, R7.reuse, RZ ;  /* 0x0000000715007227 */ /* 0x082fe200078e00ff */
[----:B------:R-:W-:Y:S02]  /*4920*/  ISETP.NE.AND P0, PT, R6, 0x1, PT ;  /* 0x000000010600780c */ /* 0x000fe40003f05270 */
[----:B------:R-:W-:Y:S01]  /*4930*/  ISETP.NE.AND P2, PT, R22, 0x1, PT ;  /* 0x000000011600780c */ /* 0x000fe20003f45270 */
[----:B----4-:R-:W-:Y:S01]  /*4940*/  IMAD.HI.U32 R9, R23, R14, RZ ;  /* 0x0000000e17097227 */ /* 0x010fe200078e00ff */
[----:B------:R-:W-:Y:S02]  /*4950*/  SHF.R.U32.HI R0, RZ, R20, R0 ;  /* 0x00000014ff007219 */ /* 0x000fe40000011600 */
[----:B------:R-:W-:Y:S01]  /*4960*/  ISETP.NE.AND P5, PT, R3, 0x1, PT ;  /* 0x000000010300780c */ /* 0x000fe20003fa5270 */
[----:B------:R-:W-:Y:S01]  /*4970*/  IMAD.HI.U32 R13, R10, R7, RZ ;  /* 0x000000070a0d7227 */ /* 0x000fe200078e00ff */
[----:B------:R-:W-:Y:S02]  /*4980*/  SHF.R.U32.HI R9, RZ, R15, R9 ;  /* 0x0000000fff097219 */ /* 0x000fe40000011609 */
[----:B------:R-:W-:Y:S01]  /*4990*/  SEL R0, R21, R0, !P0 ;  /* 0x0000000015007207 */ /* 0x000fe20004000000 */
[----:B------:R-:W-:Y:S01]  /*49a0*/  IMAD.HI.U32 R12, R11, R14, RZ ;  /* 0x0000000e0b0c7227 */ /* 0x000fe200078e00ff */
[----:B------:R-:W-:Y:S03]  /*49b0*/  SEL R9, R23, R9, !P5 ;  /* 0x0000000917097207 */ /* 0x000fe60006800000 */
[-C--:B------:R-:W-:Y:S01]  /*49c0*/  IMAD.HI.U32 R8, R0, R4.reuse, RZ ;  /* 0x0000000400087227 */ /* 0x080fe200078e00ff */
[----:B------:R-:W-:Y:S03]  /*49d0*/  SHF.R.U32.HI R12, RZ, R15, R12 ;  /* 0x0000000fff0c7219 */ /* 0x000fe6000001160c */
[----:B------:R-:W-:Y:S01]  /*49e0*/  IMAD.HI.U32 R2, R9, R4, RZ ;  /* 0x0000000409027227 */ /* 0x000fe200078e00ff */
[-C--:B------:R-:W-:Y:S02]  /*49f0*/  @P2 SHF.R.U32.HI R0, RZ, R5.reuse, R8 ;  /* 0x00000005ff002219 */ /* 0x080fe40000011608 */
[----:B------:R-:W-:Y:S02]  /*4a00*/  SHF.R.U32.HI R8, RZ, R20, R13 ;  /* 0x00000014ff087219 */ /* 0x000fe4000001160d */
[----:B------:R-:W-:Y:S01]  /*4a10*/  @P2 SHF.R.U32.HI R9, RZ, R5, R2 ;  /* 0x00000005ff092219 */ /* 0x000fe20000011602 */
[----:B------:R-:W-:Y:S01]  /*4a20*/  IMAD R0, R22, R0, RZ ;  /* 0x0000000016007224 */ /* 0x000fe200078e02ff */
[----:B------:R-:W-:Y:S02]  /*4a30*/  SEL R8, R10, R8, !P0 ;  /* 0x000000080a087207 */ /* 0x000fe40004000000 */
[----:B------:R-:W-:Y:S01]  /*4a40*/  SEL R2, R11, R12, !P5 ;  /* 0x0000000c0b027207 */ /* 0x000fe20006800000 */
[----:B------:R-:W-:Y:S01]  /*4a50*/  IMAD R12, R22, R9, RZ ;  /* 0x00000009160c7224 */ /* 0x000fe200078e02ff */
[C---:B------:R-:W-:Y:S01]  /*4a60*/  ISETP.GE.AND P0, PT, R8.reuse, R0, PT ;  /* 0x000000000800720c */ /* 0x040fe20003f06270 */
[----:B------:R-:W-:Y:S03]  /*4a70*/  IMAD.HI.U32 R0, R8, R4, RZ ;  /* 0x0000000408007227 */ /* 0x000fe600078e00ff */
[----:B------:R-:W-:Y:S02]  /*4a80*/  ISETP.GE.OR P0, PT, R2, R12, P0 ;  /* 0x0000000c0200720c */ /* 0x000fe40000706670 */
[-C--:B------:R-:W-:Y:S04]  /*4a90*/  SHF.R.U32.HI R0, RZ, R5.reuse, R0 ;  /* 0x00000005ff007219 */ /* 0x080fe80000011600 */
[----:B------:R-:W-:Y:S05]  /*4aa0*/  SEL R13, R8, R0, !P2 ;  /* 0x00000000080d7207 */ /* 0x000fea0005000000 */
[----:B------:R-:W-:Y:S02]  /*4ab0*/  IMAD.MOV R12, RZ, RZ, -R13 ;  /* 0x000000ffff0c7224 */ /* 0x000fe400078e0a0d */
[----:B------:R-:W-:Y:S04]  /*4ac0*/  @!P0 IMAD.HI.U32 R0, R2, R4, RZ ;  /* 0x0000000402008227 */ /* 0x000fe800078e00ff */
[----:B------:R-:W-:Y:S01]  /*4ad0*/  IMAD R12, R22, R12, R8 ;  /* 0x0000000c160c7224 */ /* 0x000fe200078e0208 */
[----:B------:R-:W-:Y:S04]  /*4ae0*/  @!P0 SHF.R.U32.HI R0, RZ, R5, R0 ;  /* 0x00000005ff008219 */ /* 0x000fe80000011600 */
[----:B------:R-:W-:Y:S04]  /*4af0*/  @!P0 SEL R0, R2, R0, !P2 ;  /* 0x0000000002008207 */ /* 0x000fe80005000000 */
[----:B------:R-:W-:Y:S01]  /*4b00*/  @!P0 IADD3 R13, PT, PT, R13, -R0, RZ ;  /* 0x800000000d0d8210 */ /* 0x000fe20007ffe0ff */
[----:B------:R-:W-:Y:S01]  /*4b10*/  @!P0 IMAD R0, R9, R12, R0 ;  /* 0x0000000c09008224 */ /* 0x000fe200078e0200 */
[----:B------:R-:W-:Y:S01]  /*4b20*/  IADD3 R9, PT, PT, -R8, RZ, RZ ;  /* 0x000000ff08097210 */ /* 0x000fe20007ffe1ff */
[--C-:B------:R-:W-:Y:S02]  /*4b30*/  IMAD.MOV R12, RZ, RZ, -R2.reuse ;  /* 0x000000ffff0c7224 */ /* 0x100fe400078e0a02 */
[----:B------:R-:W-:Y:S02]  /*4b40*/  @!P0 IMAD R8, R13, R22, R2 ;  /* 0x000000160d088224 */ /* 0x000fe400078e0202 */
[----:B------:R-:W-:Y:S02]  /*4b50*/  @!P0 IMAD.MOV.U32 R2, RZ, RZ, R0 ;  /* 0x000000ffff028224 */ /* 0x000fe400078e0000 */
[----:B------:R-:W-:Y:S02]  /*4b60*/  IMAD R11, R3, R12, R11 ;  /* 0x0000000c030b7224 */ /* 0x000fe400078e020b */
[----:B------:R-:W-:Y:S02]  /*4b70*/  IMAD R10, R6, R9, R10 ;  /* 0x00000009060a7224 */ /* 0x000fe400078e020a */
[----:B------:R-:W-:Y:S02]  /*4b80*/  IMAD R11, R2, R3, R11 ;  /* 0x00000003020b7224 */ /* 0x000fe400078e020b */
[----:B------:R-:W-:Y:S02]  /*4b90*/  IMAD R10, R8, R6, R10 ;  /* 0x00000006080a7224 */ /* 0x000fe400078e020a */
.L_x_88:
[----:B------:R-:W-:Y:S05]  /*4ba0*/  BRA.U UP1, `(.L_x_89) ;  /* 0x0000000101107547 */ /* 0x000fea000b800000 */
[----:B------:R-:W-:Y:S04]  /*4bb0*/  MOV R2, UR6 ;  /* 0x0000000600027c02 */ /* 0x000fe80008000f00 */
[----:B------:R-:W-:Y:S04]  /*4bc0*/  SHF.L.U32 R2, R2, 0x1f, RZ ;  /* 0x0000001f02027819 */ /* 0x000fe800000006ff */
[----:B------:R-:W2:Y:S02]  /*4bd0*/  SYNCS.PHASECHK.TRANS64.TRYWAIT P0, [UR7+0x188], R2 ;  /* 0x00018802ff0075a7 */ /* 0x000ea40008001107 */
[----:B--2---:R-:W-:Y:S05]  /*4be0*/  @!P0 BRA `(.L_x_90) ;  /* 0x0000002c00008947 */ /* 0x004fea0003800000 */
.L_x_89:
[----:B------:R-:W-:Y:S05]  /*4bf0*/  BRA.U !UP3, `(.L_x_91) ;  /* 0x000000010b347547 */ /* 0x000fea000b800000 */
[----:B------:R-:W-:Y:S01]  /*4c00*/  UPLOP3.LUT UP0, UPT, UPT, UPT, UP2, 0x80, 0x8 ;  /* 0x000000000008789c */ /* 0x000fe20003f0f020 */
[----:B--2---:R-:W-:Y:S02]  /*4c10*/  HFMA2 R0, -RZ, RZ, 0, 5.9604644775390625e-08 ;  /* 0x00000001ff007431 */ /* 0x004fe400000001ff */
[----:B------:R-:W-:Y:S03]  /*4c20*/  IMAD.MOV.U32 R49, RZ, RZ, 0x1 ;  /* 0x00000001ff317424 */ /* 0x000fe600078e00ff */
[----:B------:R-:W-:Y:S05]  /*4c30*/  PLOP3.LUT P0, PT, PT, PT, UP0, 0x80, 0x8 ;  /* 0x000000000008781c */ /* 0x000fea0003f0f008 */
[----:B------:R-:W2:Y:S01]  /*4c40*/  @UP0 LDCU.64 UR10, c[0x0][0x888] ;  /* 0x00011100ff0a07ac */ /* 0x000ea20008000a00 */
[----:B------:R-:W-:Y:S07]  /*4c50*/  @UP0 UIMAD UR8, UR36, UR4, URZ ;  /* 0x00000004240802a4 */ /* 0x000fee000f8e02ff */
[----:B------:R-:W-:Y:S01]  /*4c60*/  @!P0 PRMT R49, R0, 0x7610, R49 ;  /* 0x0000761000318816 */ /* 0x000fe20000000031 */
[----:B--2---:R-:W-:Y:S03]  /*4c70*/  @UP0 UIMAD.WIDE UR10, UR8, 0x4, UR10 ;  /* 0x00000004080a08a5 */ /* 0x004fe6000f8e020a */
[----:B------:R-:W2:Y:S03]  /*4c80*/  @!UP0 LDCU UR8, c[0x0][0x880] ;  /* 0x00011000ff0887ac */ /* 0x000ea60008000800 */
[----:B------:R-:W-:Y:S01]  /*4c90*/  IMAD.U32 R8, RZ, RZ, UR10 ;  /* 0x0000000aff087e24 */ /* 0x000fe2000f8e00ff */
[----:B------:R-:W-:Y:S05]  /*4ca0*/  MOV R9, UR11 ;  /* 0x0000000b00097c02 */ /* 0x000fea0008000f00 */
[----:B-----5:R3:W5:Y:S02]  /*4cb0*/  @P0 LDG.E R30, desc[UR40][R8.64] ;  /* 0x00000028081e0981 */ /* 0x020764000c1e1900 */
[----:B--23--:R-:W-:Y:S07]  /*4cc0*/  @!P0 IMAD.U32 R30, RZ, RZ, UR8 ;  /* 0x00000008ff1e8e24 */ /* 0x00cfee000f8e00ff */
.L_x_91:
[----:B-----5:R-:W-:Y:S01]  /*4cd0*/  @!P4 FSETP.EQ.AND P5, PT, R30, RZ, PT ;  /* 0x000000ff1e00c20b */ /* 0x020fe20003fa2000 */
[----:B------:R-:W-:Y:S01]  /*4ce0*/  @!UPT UIADD3 URZ, UPT, UPT, URZ, URZ, URZ ;  /* 0x000000fffffff290 */ /* 0x000fe2000fffe0ff */
[----:B------:R-:W-:Y:S11]  /*4cf0*/  @!P4 BRA `(.L_x_92) ;  /* 0x000000000014c947 */ /* 0x000ff60003800000 */
[----:B------:R-:W-:Y:S02]  /*4d00*/  LOP3.LUT P0, RZ, R49, 0xff, RZ, 0xc0, !PT ;  /* 0x000000ff31ff7812 */ /* 0x000fe4000780c0ff */
[----:B------:R-:W-:Y:S04]  /*4d10*/  PLOP3.LUT P5, PT, PT, PT, UP0, 0x80, 0x8 ;  /* 0x000000000008781c */ /* 0x000fe80003faf008 */
[----:B------:R-:W-:Y:S07]  /*4d20*/  PLOP3.LUT P5, PT, P5, PT, PT, 0x8, 0x80 ;  /* 0x000000000080781c */ /* 0x000fee0002fae170 */
[----:B------:R-:W-:Y:S11]  /*4d30*/  @P0 FSETP.EQ.AND P5, PT, R30, RZ, PT ;  /* 0x000000ff1e00020b */ /* 0x000ff60003fa2000 */
[----:B------:R-:W-:Y:S02]  /*4d40*/  @!UPT UIADD3 URZ, UPT, UPT, URZ, URZ, URZ ;  /* 0x000000fffffff290 */ /* 0x000fe4000fffe0ff */
.L_x_92:
[----:B------:R-:W3:Y:S01]  /*4d50*/  LDC.64 R8, c[0x0][0xb10] ;  /* 0x0002c400ff087b82 */ /* 0x000ee20000000a00 */
[----:B------:R-:W-:Y:S01]  /*4d60*/  ULEA UR13, UR15, UR7, 0x3 ;  /* 0x000000070f0d7291 */ /* 0x000fe2000f8e18ff */
[----:B------:R-:W-:Y:S01]  /*4d70*/  SHF.L.U32 R29, R28, 0x1f, RZ ;  /* 0x0000001f1c1d7819 */ /* 0x000fe200000006ff */
[----:B------:R-:W-:Y:S01]  /*4d80*/  VIADD R27, R27, 0x1 ;  /* 0x000000011b1b7836 */ /* 0x000fe20000000000 */
[----:B------:R-:W-:Y:S04]  /*4d90*/  @P3 SHF.R.U32.HI R25, RZ, 0x10, R17 ;  /* 0x00000010ff193819 */ /* 0x000fe80000011611 */
[----:B------:R-:W5:Y:S02]  /*4da0*/  LDC.64 R12, c[0x0][0xb18] ;  /* 0x0002c600ff0c7b82 */ /* 0x000f640000000a00 */
[----:B------:R-:W1:Y:S01]  /*4db0*/  SYNCS.PHASECHK.TRANS64.TRYWAIT P4, [UR13+0x170], R29 ;  /* 0x0001701dff0075a7 */ /* 0x000e62000808110d */
[C---:B---3--:R-:W-:Y:S05]  /*4dc0*/  @!P1 IMAD.HI.U32 R8, R11.reuse, R8, RZ ;  /* 0x000000080b089227 */ /* 0x048fea00078e00ff */
[----:B--2---:R-:W2:Y:S01]  /*4dd0*/  @!P1 LDC R0, c[0x0][0xb20] ;  /* 0x0002c800ff009b82 */ /* 0x004ea20000000800 */
[----:B------:R-:W-:Y:S01]  /*4de0*/  @!P1 SHF.R.U32.HI R8, RZ, R9, R8 ;  /* 0x00000009ff089219 */ /* 0x000fe20000011608 */
[----:B-----5:R-:W-:Y:S01]  /*4df0*/  @!P1 IMAD.HI.U32 R13, R10, R13, RZ ;  /* 0x0000000d0a0d9227 */ /* 0x020fe200078e00ff */
[----:B------:R-:W-:Y:S05]  /*4e00*/  @!P1 ISETP.NE.AND P0, PT, R12, 0x1, PT ;  /* 0x000000010c00980c */ /* 0x000fea0003f05270 */
[----:B------:R-:W3:Y:S01]  /*4e10*/  @!P1 LDC R2, c[0x0][0xb0c] ;  /* 0x0002c300ff029b82 */ /* 0x000ee20000000800 */
[----:B--2---:R-:W-:Y:S02]  /*4e20*/  @!P1 SHF.R.U32.HI R0, RZ, R0, R13 ;  /* 0x00000000ff009219 */ /* 0x004fe4000001160d */
[----:B---3--:R-:W-:Y:S02]  /*4e30*/  @!P1 ISETP.NE.AND P2, PT, R2, 0x1, PT ;  /* 0x000000010200980c */ /* 0x008fe40003f45270 */
[----:B------:R-:W-:Y:S02]  /*4e40*/  @!P1 SEL R9, R10, R0, !P0 ;  /* 0x000000000a099207 */ /* 0x000fe40004000000 */
[----:B------:R-:W-:Y:S02]  /*4e50*/  ELECT P0, URZ, PT ;  /* 0x0000000000ff782f */ /* 0x000fe40003800000 */
[----:B------:R-:W-:Y:S05]  /*4e60*/  @!P1 SEL R8, R11, R8, !P2 ;  /* 0x000000080b089207 */ /* 0x000fea0005000000 */
[----:B------:R-:W-:Y:S02]  /*4e70*/  @!P1 IMAD.IADD R0, R9, 0x1, -R8 ;  /* 0x0000000109009824 */ /* 0x000fe400078e0a08 */
[----:B------:R-:W-:Y:S02]  /*4e80*/  @!P1 IMAD.IADD R8, R8, 0x1, -R9 ;  /* 0x0000000108089824 */ /* 0x000fe400078e0a09 */
[----:B------:R-:W-:Y:S02]  /*4e90*/  @!P1 IMAD R11, R0, R2, R11 ;  /* 0x00000002000b9224 */ /* 0x000fe400078e020b */
[----:B------:R-:W-:Y:S01]  /*4ea0*/  @!P1 IMAD R10, R8, R12, R10 ;  /* 0x0000000c080a9224 */ /* 0x000fe200078e020a */
[----:B-1----:R-:W-:Y:S06]  /*4eb0*/  @!P4 BRA `(.L_x_93) ;  /* 0x000000280064c947 */ /* 0x002fec0003800000 */
.L_x_187:
[----:B------:R-:W-:Y:S01]  /*4ec0*/  PLOP3.LUT P5, PT, P5, P0, PT, 0xf2, 0x2f ;  /* 0x00000000002f781c */ /* 0x000fe20002fa1e72 */
[----:B------:R-:W-:Y:S01]  /*4ed0*/  UMOV UR16, 0x0 ;  /* 0x0000000000107882 */ /* 0x000fe20000000000 */
[----:B------:R-:W-:Y:S01]  /*4ee0*/  UMOV UR17, 0x10000000 ;  /* 0x1000000000117882 */ /* 0x000fe20000000000 */
[----:B------:R-:W-:Y:S01]  /*4ef0*/  UMOV UR12, UR36 ;  /* 0x00000024000c7c82 */ /* 0x000fe20008000000 */
[----:B------:R-:W-:Y:S09]  /*4f00*/  @P3 R2UR UR36, R25 ;  /* 0x00000000192432ca */ /* 0x000ff200000e0000 */
[----:B------:R-:W-:Y:S01]  /*4f10*/  @!P5 IADD3 R2, P0, PT, R32, 0x580, RZ ;  /* 0x000005802002d810 */ /* 0x000fe20007f1e0ff */
[----:B------:R-:W-:Y:S01]  /*4f20*/  @!P5 IMAD.SHL.U32 R47, R47, 0x10, RZ ;  /* 0x000000102f2fd824 */ /* 0x000fe200078e00ff */
[----:B------:R-:W-:Y:S01]  /*4f30*/  VOTEU.ALL UP1, P5 ;  /* 0x0000000000ff7886 */ /* 0x000fe20002820000 */
[----:B------:R-:W-:Y:S01]  /*4f40*/  @!P5 IMAD.SHL.U32 R48, R48, 0x40, RZ ;  /* 0x000000403030d824 */ /* 0x000fe200078e00ff */
[----:B------:R-:W-:Y:S01]  /*4f50*/  @!P5 R2UR UR9, R2 ;  /* 0x000000000209d2ca */ /* 0x000fe200000e0000 */
[----:B-1----:R-:W-:Y:S01]  /*4f60*/  @!P5 IMAD.X R0, RZ, RZ, R33, P0 ;  /* 0x000000ffff00d224 */ /* 0x002fe200000e0621 */
[----:B------:R-:W-:Y:S01]  /*4f70*/  @!P5 R2UR UR10, R47 ;  /* 0x000000002f0ad2ca */ /* 0x000fe200000e0000 */
[----:B------:R-:W-:Y:S01]  /*4f80*/  @!UP1 ULEA UR14, UR15, UR7, 0xb ;  /* 0x000000070f0e9291 */ /* 0x000fe2000f8e58ff */
[----:B------:R-:W-:Y:S01]  /*4f90*/  @!P5 R2UR UR11, R48 ;  /* 0x00000000300bd2ca */ /* 0x000fe200000e0000 */
[----:B------:R-:W-:Y:S01]  /*4fa0*/  UIADD3 UR15, UPT, UPT, UR15, 0x1, URZ ;  /* 0x000000010f0f7890 */ /* 0x000fe2000fffe0ff */
[----:B------:R-:W-:Y:S01]  /*4fb0*/  @!P5 R2UR UR8, R0 ;  /* 0x000000000008d2ca */ /* 0x000fe200000e0000 */
[----:B------:R-:W-:Y:S01]  /*4fc0*/  IMAD.IADD R47, R10, 0x1, R31 ;  /* 0x000000010a2f7824 */ /* 0x000fe200078e021f */
[----:B------:R-:W-:Y:S01]  /*4fd0*/  ISETP.NE.AND P0, PT, R27, 0x2, PT ;  /* 0x000000021b00780c */ /* 0x000fe20003f05270 */
[----:B------:R-:W-:Y:S03]  /*4fe0*/  IMAD.IADD R48, R11, 0x1, R46 ;  /* 0x000000010b307824 */ /* 0x000fe600078e022e */
[----:B------:R-:W-:Y:S01]  /*4ff0*/  SEL R0, RZ, 0x1, P0 ;  /* 0x00000001ff007807 */ /* 0x000fe20000000000 */
[----:B------:R-:W-:Y:S01]  /*5000*/  IMAD.U32 R8, RZ, RZ, UR9 ;  /* 0x00000009ff087e24 */ /* 0x000fe2000f8e00ff */
[----:B------:R-:W-:Y:S01]  /*5010*/  UIADD3 UR9, UPT, UPT, UR13, 0x160, URZ ;  /* 0x000001600d097890 */ /* 0x000fe2000fffe0ff */
[----:B------:R-:W-:Y:S02]  /*5020*/  SEL R27, R27, RZ, P0 ;  /* 0x000000ff1b1b7207 */ /* 0x000fe40000000000 */
[----:B------:R-:W-:Y:S02]  /*5030*/  LOP3.LUT R26, R26, R0, RZ, 0x3c, !PT ;  /* 0x000000001a1a7212 */ /* 0x000fe400078e3cff */
[----:B------:R-:W-:Y:S01]  /*5040*/  IMAD.U32 R9, RZ, RZ, UR8 ;  /* 0x00000008ff097e24 */ /* 0x000fe2000f8e00ff */
[----:B------:R-:W-:Y:S01]  /*5050*/  @!P5 R2UR UR18, R8 ;  /* 0x000000000812d2ca */ /* 0x000fe200000e0000 */
[----:B------:R-:W-:Y:S01]  /*5060*/  @!UP1 UIADD3 UR8, UPT, UPT, UR14, 0x300, URZ ;  /* 0x000003000e089890 */ /* 0x000fe2000fffe0ff */
[----:B------:R-:W-:Y:S02]  /*5070*/  VOTEU.ALL UP1, P5 ;  /* 0x0000000000ff7886 */ /* 0x000fe40002820000 */
[----:B------:R-:W-:Y:S01]  /*5080*/  @!P5 R2UR UR19, R9 ;  /* 0x000000000913d2ca */ /* 0x000fe200000e0000 */
[----:B------:R-:W-:Y:S11]  /*5090*/  UPRMT UR14, UR37, 0x654, UR9 ;  /* 0x00000654250e7896 */ /* 0x000ff60008000009 */
[----:B------:R-:W-:Y:S01]  /*50a0*/  @!UPT UIADD3 URZ, UPT, UPT, URZ, URZ, URZ ;  /* 0x000000fffffff290 */ /* 0x000fe2000fffe0ff */
[----:B------:R2:W-:Y:S01]  /*50b0*/  @!UP1 UTMALDG.3D [UR8], [UR18], desc[UR16] ;  /* 0x00001008120095b4 */ /* 0x0005e20008011000 */
[----:B------:R2:W-:Y:S01]  /*50c0*/  @!P5 SYNCS.ARRIVE.TRANS64.RED.A0TR RZ, [UR13+0x160], R24 ;  /* 0x00016018ffffd9a7 */ /* 0x0005e2000830040d */
[----:B------:R-:W-:Y:S04]  /*50d0*/  UISETP.NE.AND UP1, UPT, UR15, 0x2, UPT ;  /* 0x000000020f00788c */ /* 0x000fe8000bf25270 */
[----:B------:R-:W-:Y:S02]  /*50e0*/  USEL UR13, URZ, 0x1, UP1 ;  /* 0x00000001ff0d7887 */ /* 0x000fe40008800000 */
[----:B------:R-:W-:Y:S02]  /*50f0*/  USEL UR15, UR15, URZ, UP1 ;  /* 0x000000ff0f0f7287 */ /* 0x000fe40008800000 */
[----:B------:R-:W-:Y:S02]  /*5100*/  UPLOP3.LUT UP1, UPT, UPT, UPT, UPT, 0x80, 0x8 ;  /* 0x000000000008789c */ /* 0x000fe40003f2f070 */
[----:B------:R-:W-:Y:S01]  /*5110*/  LOP3.LUT R28, R28, UR13, RZ, 0x3c, !PT ;  /* 0x0000000d1c1c7c12 */ /* 0x000fe2000f8e3cff */
[----:B------:R-:W-:Y:S01]  /*5120*/  SYNCS.ARRIVE.TRANS64.RED.A1T0 RZ, [UR14], RZ ;  /* 0x000000ffffff79a7 */ /* 0x000fe2000810040e */
[----:B------:R-:W-:Y:S07]  /*5130*/  @P3 BRA `(.L_x_94) ;  /* 0xfffffff400983947 */ /* 0x000fee000383ffff */
[----:B------:R-:W-:Y:S01]  /*5140*/  UIADD3 UR7, UPT, UPT, UR7, 0x170, URZ ;  /* 0x0000017007077890 */ /* 0x000fe2000fffe0ff */
[----:B------:R-:W-:-:S03]  /*5150*/  SHF.L.U32 R2, R28, 0x1f, RZ ;  /* 0x0000001f1c027819 */ /* 0x000fc600000006ff */
[----:B------:R-:W-:-:S09]  /*5160*/  ULEA UR4, UR15, UR7, 0x3 ;  /* 0x000000070f047291 */ /* 0x000fd2000f8e18ff */
[----:B------:R-:W1:Y:S02]  /*5170*/  SYNCS.PHASECHK.TRANS64.TRYWAIT P0, [UR4], R2 ;  /* 0x00000002ff0075a7 */ /* 0x000e640008001104 */
[----:B-1----:R-:W-:Y:S05]  /*5180*/  @!P0 BRA `(.L_x_95) ;  /* 0x0000002400c88947 */ /* 0x002fea0003800000 */
.L_x_189:
[----:B------:R-:W-:-:S04]  /*5190*/  UIADD3 UR5, UPT, UPT, UR15, 0x1, URZ ;  /* 0x000000010f057890 */ /* 0x000fc8000fffe0ff */
[----:B------:R-:W-:-:S04]  /*51a0*/  UISETP.NE.AND UP0, UPT, UR5, 0x2, UPT ;  /* 0x000000020500788c */ /* 0x000fc8000bf05270 */
[----:B------:R-:W-:Y:S02]  /*51b0*/  USEL UR4, URZ, 0x1, UP0 ;  /* 0x00000001ff047887 */ /* 0x000fe40008000000 */
[----:B------:R-:W-:-:S04]  /*51c0*/  USEL UR5, UR5, URZ, UP0 ;  /* 0x000000ff05057287 */ /* 0x000fc80008000000 */
[----:B------:R-:W-:Y:S01]  /*51d0*/  ULEA UR5, UR5, UR7, 0x3 ;  /* 0x0000000705057291 */ /* 0x000fe2000f8e18ff */
[----:B-1----:R-:W-:-:S04]  /*51e0*/  LOP3.LUT R2, R28, UR4, RZ, 0x3c, !PT ;  /* 0x000000041c027c12 */ /* 0x002fc8000f8e3cff */
[----:B------:R-:W-:Y:S01]  /*51f0*/  SHF.L.U32 R2, R2, 0x1f, RZ ;  /* 0x0000001f02027819 */ /* 0x000fe200000006ff */
[----:B------:R-:W-:-:S07]  /*5200*/  IMAD.U32 R0, RZ, RZ, UR5 ;  /* 0x00000005ff007e24 */ /* 0x000fce000f8e00ff */
.L_x_96:
[----:B-1----:R1:W3:Y:S02]  /*5210*/  SYNCS.PHASECHK.TRANS64.TRYWAIT P0, [R0+URZ], R2 ;  /* 0x00000002000075a7 */ /* 0x0022e400080011ff */
[----:B---3--:R-:W-:Y:S05]  /*5220*/  @!P0 NANOSLEEP.SYNCS 0x989680 ;  /* 0x009896800000895d */ /* 0x008fea0003900000 */
[----:B------:R-:W3:Y:S02]  /*5230*/  @!P0 SYNCS.PHASECHK.TRANS64 P0, [R0+URZ], R2 ;  /* 0x00000002000085a7 */ /* 0x000ee400080010ff */
[----:B--23--:R-:W-:Y:S05]  /*5240*/  @P0 EXIT ;  /* 0x000000000000094d */ /* 0x00cfea0003800000 */
[----:B------:R-:W-:Y:S05]  /*5250*/  BRA `(.L_x_96) ;  /* 0xfffffffc00ec7947 */ /* 0x000fea000383ffff */
.L_x_86:
[----:B------:R-:W-:-:S06]  /*5260*/  UISETP.GE.AND UP1, UPT, UR8, 0x4, UPT ;  /* 0x000000040800788c */ /* 0x000fcc000bf26270 */
[----:B------:R-:W-:-:S13]  /*5270*/  PLOP3.LUT P0, PT, PT, PT, UP1, 0x80, 0x8 ;  /* 0x000000000008781c */ /* 0x000fda0003f0f018 */
[----:B------:R-:W-:Y:S05]  /*5280*/  @!P0 EXIT ;  /* 0x000000000000894d */ /* 0x000fea0003800000 */
[----:B------:R-:W-:Y:S01]  /*5290*/  BAR.SYNC.DEFER_BLOCKING 0x6, 0xa0 ;  /* 0x0182800000007b1d */ /* 0x000fe20000010000 */
[C---:B------:R-:W-:Y:S01]  /*52a0*/  IMAD.SHL.U32 R3, R61.reuse, 0x10, RZ ;  /* 0x000000103d037824 */ /* 0x040fe200078e00ff */
[----:B------:R-:W-:Y:S01]  /*52b0*/  SHF.R.U32.HI R4, RZ, 0x1, R61 ;  /* 0x00000001ff047819 */ /* 0x000fe2000001163d */
[C---:B------:R-:W-:Y:S01]  /*52c0*/  IMAD.SHL.U32 R60, R61.reuse, 0x8, RZ ;  /* 0x000000083d3c7824 */ /* 0x040fe200078e00ff */
[----:B------:R-:W-:Y:S01]  /*52d0*/  CS2R R56, SRZ ;  /* 0x0000000000387805 */ /* 0x000fe2000001ff00 */
[----:B------:R-:W-:Y:S01]  /*52e0*/  IMAD.SHL.U32 R2, R61, 0x2, RZ ;  /* 0x000000023d027824 */ /* 0x000fe200078e00ff */
[----:B------:R-:W-:Y:S02]  /*52f0*/  UMOV UR42, 0x400 ;  /* 0x00000400002a7882 */ /* 0x000fe40000000000 */
[----:B------:R-:W1:Y:S01]  /*5300*/  LDC R52, c[0x0][0x370] ;  /* 0x0000dc00ff347b82 */ /* 0x000e620000000800 */
[----:B------:R-:W-:Y:S01]  /*5310*/  ULEA UR42, UR37, UR42, 0x18 ;  /* 0x0000002a252a7291 */ /* 0x000fe2000f8ec0ff */
[----:B------:R-:W-:Y:S01]  /*5320*/  LOP3.LUT R5, R3, 0x40, RZ, 0xc0, !PT ;  /* 0x0000004003057812 */ /* 0x000fe200078ec0ff */
[----:B------:R-:W-:Y:S01]  /*5330*/  IMAD.U32 R28, R61, 0x10000, RZ ;  /* 0x000100003d1c7824 */ /* 0x000fe200078e00ff */
[----:B------:R-:W-:Y:S01]  /*5340*/  LOP3.LUT R60, R60, 0x300, RZ, 0xc0, !PT ;  /* 0x000003003c3c7812 */ /* 0x000fe200078ec0ff */
[----:B------:R-:W-:Y:S01]  /*5350*/  IMAD.MOV.U32 R59, RZ, RZ, 0x1 ;  /* 0x00000001ff3b7424 */ /* 0x000fe200078e00ff */
[----:B------:R-:W-:Y:S01]  /*5360*/  LOP3.LUT R4, R5, 0x8, R4, 0xf8, !PT ;  /* 0x0000000805047812 */ /* 0x000fe200078ef804 */
[----:B------:R-:W-:Y:S01]  /*5370*/  IMAD.MOV.U32 R27, RZ, RZ, RZ ;  /* 0x000000ffff1b7224 */ /* 0x000fe200078e00ff */
[----:B------:R-:W2:Y:S01]  /*5380*/  LDC R24, c[0x0][0xb0c] ;  /* 0x0002c300ff187b82 */ /* 0x000ea20000000800 */
[--C-:B------:R-:W-:Y:S01]  /*5390*/  LOP3.LUT R60, R60, 0x30, R3.reuse, 0xf8, !PT ;  /* 0x000000303c3c7812 */ /* 0x100fe200078ef803 */
[----:B------:R-:W-:Y:S01]  /*53a0*/  IMAD.MOV.U32 R58, RZ, RZ, RZ ;  /* 0x000000ffff3a7224 */ /* 0x000fe200078e00ff */
[----:B------:R-:W-:Y:S01]  /*53b0*/  LOP3.LUT R2, R4, 0x8, R2, 0x78, !PT ;  /* 0x0000000804027812 */ /* 0x000fe200078e7802 */
[----:B------:R-:W-:Y:S01]  /*53c0*/  IMAD.MOV.U32 R63, RZ, RZ, RZ ;  /* 0x000000ffff3f7224 */ /* 0x000fe200078e00ff */
[----:B------:R-:W-:Y:S01]  /*53d0*/  LOP3.LUT R60, R60, 0x80, R3, 0xf8, !PT ;  /* 0x000000803c3c7812 */ /* 0x000fe200078ef803 */
[----:B------:R-:W-:Y:S01]  /*53e0*/  IMAD.MOV.U32 R55, RZ, RZ, RZ ;  /* 0x000000ffff377224 */ /* 0x000fe200078e00ff */
[----:B------:R-:W-:Y:S01]  /*53f0*/  LOP3.LUT R28, R28, 0x600000, RZ, 0xc0, !PT ;  /* 0x006000001c1c7812 */ /* 0x000fe200078ec0ff */
[----:B------:R-:W4:Y:S01]  /*5400*/  LDC R50, c[0x0][0xb20] ;  /* 0x0002c800ff327b82 */ /* 0x000f220000000800 */
[----:B------:R-:W3:Y:S01]  /*5410*/  LDS R0, [UR42+0x240] ;  /* 0x0002402aff007984 */ /* 0x000ee20008000800 */
[----:B------:R-:W-:Y:S01]  /*5420*/  LOP3.LUT R60, R60, R2, RZ, 0xfc, !PT ;  /* 0x000000023c3c7212 */ /* 0x000fe200078efcff */
[----:B------:R-:W1:Y:S01]  /*5430*/  LDCU.64 UR46, c[0x0][0x348] ;  /* 0x00006900ff2e77ac */ /* 0x000e620008000a00 */
[----:B------:R-:W-:-:S03]  /*5440*/  LOP3.LUT R61, R61, 0x60, RZ, 0xc0, !PT ;  /* 0x000000603d3d7812 */ /* 0x000fc600078ec0ff */
[----:B------:R-:W-:Y:S01]  /*5450*/  IMAD.SHL.U32 R60, R60, 0x2, RZ ;  /* 0x000000023c3c7824 */ /* 0x000fe200078e00ff */
[----:B------:R-:W1:Y:S01]  /*5460*/  LDC R23, c[0x0][0xb30] ;  /* 0x0002cc00ff177b82 */ /* 0x000e620000000800 */
[----:B------:R-:W1:Y:S01]  /*5470*/  LDCU.64 UR38, c[0x0][0x888] ;  /* 0x00011100ff2677ac */ /* 0x000e620008000a00 */
[----:B------:R-:W-:Y:S01]  /*5480*/  UIADD3 UR44, UPT, UPT, UR42, 0x300, URZ ;  /* 0x000003002a2c7890 */ /* 0x000fe2000fffe0ff */
[----:B------:R-:W-:-:S05]  /*5490*/  UMOV UR43, URZ ;  /* 0x000000ff002b7c82 */ /* 0x000fca0008000000 */
[----:B------:R-:W1:Y:S08]  /*54a0*/  LDC.64 R44, c[0x0][0xb10] ;  /* 0x0002c400ff2c7b82 */ /* 0x000e700000000a00 */
[----:B------:R-:W1:Y:S08]  /*54b0*/  LDC.64 R18, c[0x0][0xb18] ;  /* 0x0002c600ff127b82 */ /* 0x000e700000000a00 */
[----:B------:R-:W1:Y:S08]  /*54c0*/  LDC.64 R40, c[0x0][0x888] ;  /* 0x00022200ff287b82 */ /* 0x000e700000000a00 */
[----:B------:R-:W1:Y:S01]  /*54d0*/  LDC.64 R16, c[0x0][0xb28] ;  /* 0x0002ca00ff107b82 */ /* 0x000e620000000a00 */
[----:B---3--:R-:W-:-:S07]  /*54e0*/  IMAD.IADD R28, R0, 0x1, R28 ;  /* 0x00000001001c7824 */ /* 0x008fce00078e021c */
[----:B------:R-:W3:Y:S08]  /*54f0*/  LDC.64 R42, c[0x0][0x890] ;  /* 0x00022400ff2a7b82 */ /* 0x000ef00000000a00 */
[----:B------:R-:W1:Y:S08]  /*5500*/  LDC.64 R38, c[0x0][0x8b0] ;  /* 0x00022c00ff267b82 */ /* 0x000e700000000a00 */
[----:B------:R-:W1:Y:S08]  /*5510*/  LDC.64 R36, c[0x0][0x8a8] ;  /* 0x00022a00ff247b82 */ /* 0x000e700000000a00 */
[----:B--2-4-:R-:W1:Y:S02]  /*5520*/  LDC R51, c[0x0][0x374] ;  /* 0x0000dd00ff337b82 */ /* 0x014e640000000800 */
.L_x_116:
[----:B------:R-:W-:Y:S02]  /*5530*/  LEA R0, R63, UR42, 0x3 ;  /* 0x0000002a3f007c11 */ /* 0x000fe4000f8e18ff */
[----:B------:R-:W-:Y:S02]  /*5540*/  SHF.L.U32 R2, R57, 0x1f, RZ ;  /* 0x0000001f39027819 */ /* 0x000fe400000006ff */
[----:B------:R-:W-:Y:S02]  /*5550*/  LEA R32, R63, UR42, 0x4 ;  /* 0x0000002a3f207c11 */ /* 0x000fe4000f8e20ff */
[----:B--2---:R-:W2:Y:S02]  /*5560*/  SYNCS.PHASECHK.TRANS64.TRYWAIT P0, [R0+URZ+0x190], R2 ;  /* 0x00019002000075a7 */ /* 0x004ea400080011ff */
[----:B-12---:R-:W-:Y:S05]  /*5570*/  @!P0 BRA `(.L_x_97) ;  /* 0x0000002000e48947 */ /* 0x006fea0003800000 */
.L_x_190:
[----:B------:R-:W4:Y:S01]  /*5580*/  LDC.64 R10, c[0x0][0xb10] ;  /* 0x0002c400ff0a7b82 */ /* 0x000f220000000a00 */
[----:B------:R-:W3:Y:S01]  /*5590*/  LDS.128 R32, [R32+0x220] ;  /* 0x0002200020207984 */ /* 0x000ee20000000c00 */
[----:B-1----:R-:W-:Y:S01]  /*55a0*/  ISETP.NE.AND P1, PT, R23, 0x1, PT ;  /* 0x000000011700780c */ /* 0x002fe20003f25270 */
[----:B--2---:R-:W-:Y:S01]  /*55b0*/  VIADD R0, R0, 0x1a0 ;  /* 0x000001a000007836 */ /* 0x004fe20000000000 */
[----:B------:R-:W-:Y:S04]  /*55c0*/  ISETP.GE.AND P0, PT, R22, 0x1, PT ;  /* 0x000000011600780c */ /* 0x000fe80003f06270 */
[----:B------:R-:W1:Y:S01]  /*55d0*/  LDC.64 R8, c[0x0][0xb18] ;  /* 0x0002c600ff087b82 */ /* 0x000e620000000a00 */
[----:B------:R-:W-:Y:S01]  /*55e0*/  PRMT R0, RZ, 0x654, R0 ;  /* 0x00000654ff007816 */ /* 0x000fe20000000000 */
[----:B------:R-:W-:Y:S01]  /*55f0*/  @!PT LDS RZ, [RZ] ;  /* 0x00000000fffff984 */ /* 0x000fe20000000800 */
[----:B------:R-:W-:Y:S01]  /*5600*/  @!PT LDS RZ, [RZ] ;  /* 0x00000000fffff984 */ /* 0x000fe20000000800 */
[----:B------:R-:W-:Y:S01]  /*5610*/  @!PT LDS RZ, [RZ] ;  /* 0x00000000fffff984 */ /* 0x000fe20000000800 */
[----:B------:R-:W-:Y:S01]  /*5620*/  @!PT LDS RZ, [RZ] ;  /* 0x00000000fffff984 */ /* 0x000fe20000000800 */
[----:B------:R2:W-:Y:S06]  /*5630*/  MEMBAR.ALL.CTA ;  /* 0x0000000000007992 */ /* 0x0005ec0000008000 */
[----:B--2---:R-:W2:Y:S01]  /*5640*/  FENCE.VIEW.ASYNC.S ;  /* 0x00000000000073c6 */ /* 0x004ea20000000000 */
[----:B------:R-:W1:Y:S08]  /*5650*/  @!P1 LDC R12, c[0x0][0xb20] ;  /* 0x0002c800ff0c9b82 */ /* 0x000e700000000800 */
[----:B------:R-:W1:Y:S01]  /*5660*/  @!P1 LDC R7, c[0x0][0xb0c] ;  /* 0x0002c300ff079b82 */ /* 0x000e620000000800 */
[----:B--2---:R2:W-:Y:S01]  /*5670*/  SYNCS.ARRIVE.TRANS64.RED.A1T0 RZ, [R0+URZ], RZ ;  /* 0x000000ff00ff79a7 */ /* 0x0045e200081004ff */
[----:B---3--:R-:W-:Y:S04]  /*5680*/  LOP3.LUT P4, RZ, R34, 0x1, RZ, 0xc0, !PT ;  /* 0x0000000122ff7812 */ /* 0x008fe8000788c0ff */
[----:B------:R-:W-:Y:S09]  /*5690*/  P2R R62, PR, RZ, 0x10 ;  /* 0x00000010ff3e7803 */ /* 0x000ff20000000000 */
[----:B------:R-:W-:Y:S02]  /*56a0*/  @P4 MOV R26, R32 ;  /* 0x00000020001a4202 */ /* 0x000fe40000000f00 */
[----:B------:R-:W-:Y:S01]  /*56b0*/  @P4 LOP3.LUT R25, R33, 0xffff, RZ, 0xc0, !PT ;  /* 0x0000ffff21194812 */ /* 0x000fe200078ec0ff */
[----:B--2-4-:R-:W-:Y:S06]  /*56c0*/  @!P0 BRA `(.L_x_98) ;  /* 0x0000000000a48947 */ /* 0x014fec0003800000 */
[-C--:B------:R-:W-:Y:S01]  /*56d0*/  IMAD.HI.U32 R0, R51, R19.reuse, RZ ;  /* 0x0000001333007227 */ /* 0x080fe200078e00ff */
[----:B------:R-:W-:Y:S02]  /*56e0*/  ISETP.NE.AND P0, PT, R18, 0x1, PT ;  /* 0x000000011200780c */ /* 0x000fe40003f05270 */
[----:B------:R-:W-:Y:S01]  /*56f0*/  ISETP.NE.AND P2, PT, R22, 0x1, PT ;  /* 0x000000011600780c */ /* 0x000fe20003f45270 */
[----:B------:R-:W-:Y:S01]  /*5700*/  IMAD.HI.U32 R4, R52, R44, RZ ;  /* 0x0000002c34047227 */ /* 0x000fe200078e00ff */
[----:B------:R-:W-:Y:S02]  /*5710*/  SHF.R.U32.HI R0, RZ, R50, R0 ;  /* 0x00000032ff007219 */ /* 0x000fe40000011600 */
[----:B------:R-:W-:Y:S01]  /*5720*/  ISETP.NE.AND P3, PT, R24, 0x1, PT ;  /* 0x000000011800780c */ /* 0x000fe20003f65270 */
[----:B------:R-:W-:Y:S01]  /*5730*/  IMAD.HI.U32 R6, R25, R19, RZ ;  /* 0x0000001319067227 */ /* 0x000fe200078e00ff */
[-C--:B------:R-:W-:Y:S02]  /*5740*/  SHF.R.U32.HI R4, RZ, R45.reuse, R4 ;  /* 0x0000002dff047219 */ /* 0x080fe40000011604 */
        /* <DEDUP_REMOVED lines=14> */
[C---:B------:R-:W-:Y:S03]  /*5830*/  IMAD.HI.U32 R0, R3.reuse, R16, RZ ;  /* 0x0000001003007227 */ /* 0x040fe600078e00ff */
[C---:B------:R-:W-:Y:S02]  /*5840*/  ISETP.GE.OR P0, PT, R2.reuse, R5, P0 ;  /* 0x000000050200720c */ /* 0x040fe40000706670 */
[----:B------:R-:W-:Y:S04]  /*5850*/  SHF.R.U32.HI R0, RZ, R17, R0 ;  /* 0x00000011ff007219 */ /* 0x000fe80000011600 */
[C---:B------:R-:W-:Y:S05]  /*5860*/  SEL R6, R3.reuse, R0, !P2 ;  /* 0x0000000003067207 */ /* 0x040fea0005000000 */
        /* <DEDUP_REMOVED lines=14> */
[----:B------:R-:W-:Y:S07]  /*5950*/  IMAD R25, R3, R18, R25 ;  /* 0x0000001203197224 */ /* 0x000fee00078e0219 */
.L_x_98:
[----:B------:R-:W-:Y:S01]  /*5960*/  @!P1 IMAD.HI.U32 R0, R26, R10, RZ ;  /* 0x0000000a1a009227 */ /* 0x000fe200078e00ff */
[----:B-1----:R-:W-:Y:S01]  /*5970*/  @!P1 ISETP.NE.AND P0, PT, R8, 0x1, PT ;  /* 0x000000010800980c */ /* 0x002fe20003f05270 */
[----:B------:R-:W-:Y:S01]  /*5980*/  ULOP3.LUT UP0, URZ, UR44, 0x90, URZ, 0xc0, !UPT ;  /* 0x000000902cff7892 */ /* 0x000fe2000f80c0ff */
[----:B------:R-:W-:Y:S01]  /*5990*/  @!P1 ISETP.NE.AND P2, PT, R7, 0x1, PT ;  /* 0x000000010700980c */ /* 0x000fe20003f45270 */
[----:B------:R-:W-:Y:S01]  /*59a0*/  @!P1 IMAD.HI.U32 R2, R25, R9, RZ ;  /* 0x0000000919029227 */ /* 0x000fe200078e00ff */
[----:B------:R-:W-:Y:S02]  /*59b0*/  @!P1 SHF.R.U32.HI R0, RZ, R11, R0 ;  /* 0x0000000bff009219 */ /* 0x000fe40000011600 */
[----:B------:R-:W-:Y:S01]  /*59c0*/  @P4 SHF.R.U32.HI R54, RZ, 0x10, R33 ;  /* 0x00000010ff364819 */ /* 0x000fe20000011621 */
[----:B------:R-:W-:Y:S01]  /*59d0*/  VIADD R63, R63, 0x1 ;  /* 0x000000013f3f7836 */ /* 0x000fe20000000000 */
[----:B------:R-:W-:Y:S02]  /*59e0*/  @!P1 SHF.R.U32.HI R2, RZ, R12, R2 ;  /* 0x0000000cff029219 */ /* 0x000fe40000011602 */
[----:B------:R-:W-:Y:S02]  /*59f0*/  @!P1 SEL R3, R26, R0, !P2 ;  /* 0x000000001a039207 */ /* 0x000fe40005000000 */
[----:B------:R-:W-:Y:S05]  /*5a00*/  @!P1 SEL R2, R25, R2, !P0 ;  /* 0x0000000219029207 */ /* 0x000fea0004000000 */
[----:B------:R-:W-:Y:S02]  /*5a10*/  @!P1 IMAD.IADD R0, R2, 0x1, -R3 ;  /* 0x0000000102009824 */ /* 0x000fe400078e0a03 */
[----:B------:R-:W-:Y:S02]  /*5a20*/  @!P1 IMAD.IADD R2, R3, 0x1, -R2 ;  /* 0x0000000103029824 */ /* 0x000fe400078e0a02 */
[----:B------:R-:W-:Y:S02]  /*5a30*/  @!P1 IMAD R26, R0, R7, R26 ;  /* 0x00000007001a9224 */ /* 0x000fe400078e021a */
[----:B------:R-:W-:Y:S01]  /*5a40*/  @!P1 IMAD R25, R2, R8, R25 ;  /* 0x0000000802199224 */ /* 0x000fe200078e0219 */
[----:B------:R-:W-:Y:S06]  /*5a50*/  BRA.U !UP0, `(.L_x_99) ;  /* 0x00000001087c7547 */ /* 0x000fec000b800000 */
[----:B------:R-:W1:Y:S01]  /*5a60*/  LDCU.64 UR8, c[0x4][0x80] ;  /* 0x01001000ff0877ac */ /* 0x000e620008000a00 */
[----:B------:R-:W-:Y:S01]  /*5a70*/  MOV R2, 0x0 ;  /* 0x0000000000027802 */ /* 0x000fe20000000f00 */
[----:B------:R-:W-:Y:S02]  /*5a80*/  HFMA2 R12, -RZ, RZ, 0, 5.9604644775390625e-08 ;  /* 0x00000001ff0c7431 */ /* 0x000fe400000001ff */
[----:B------:R-:W-:Y:S01]  /*5a90*/  IMAD.MOV.U32 R8, RZ, RZ, 0x70 ;  /* 0x00000070ff087424 */ /* 0x000fe200078e00ff */
[----:B------:R2:W3:Y:S01]  /*5aa0*/  LDC.64 R14, c[0x4][R2] ;  /* 0x01000000020e7b82 */ /* 0x0004e20000000a00 */
[----:B------:R-:W4:Y:S01]  /*5ab0*/  LDCU.64 UR6, c[0x4][0x88] ;  /* 0x01001100ff0677ac */ /* 0x000f220008000a00 */
[----:B------:R-:W-:Y:S01]  /*5ac0*/  IMAD.MOV.U32 R13, RZ, RZ, RZ ;  /* 0x000000ffff0d7224 */ /* 0x000fe200078e00ff */
[----:B------:R-:W2:Y:S01]  /*5ad0*/  LDCU.64 UR4, c[0x4][0x8] ;  /* 0x01000100ff0477ac */ /* 0x000ea20008000a00 */
[----:B-1----:R-:W-:Y:S01]  /*5ae0*/  MOV R5, UR9 ;  /* 0x0000000900057c02 */ /* 0x002fe20008000f00 */
[----:B------:R-:W-:Y:S01]  /*5af0*/  IMAD.U32 R4, RZ, RZ, UR8 ;  /* 0x00000008ff047e24 */ /* 0x000fe2000f8e00ff */
[----:B----4-:R-:W-:Y:S01]  /*5b00*/  MOV R7, UR7 ;  /* 0x0000000700077c02 */ /* 0x010fe20008000f00 */
[----:B------:R-:W-:Y:S01]  /*5b10*/  IMAD.U32 R6, RZ, RZ, UR6 ;  /* 0x00000006ff067e24 */ /* 0x000fe2000f8e00ff */
[----:B--2---:R-:W-:Y:S01]  /*5b20*/  MOV R11, UR5 ;  /* 0x00000005000b7c02 */ /* 0x004fe20008000f00 */
[----:B------:R-:W-:Y:S02]  /*5b30*/  IMAD.U32 R10, RZ, RZ, UR4 ;  /* 0x00000004ff0a7e24 */ /* 0x000fe4000f8e00ff */
[----:B------:R-:W-:Y:S07]  /*5b40*/  LEPC R20, `(.L_x_100) ;  /* 0x000000001014794e */ /* 0x000fee0000000000 */
[----:B---3-5:R-:W-:Y:S05]  /*5b50*/  CALL.ABS.NOINC R14 ;  /* 0x000000000e007343 */ /* 0x028fea0003c00000 */
.L_x_100:
[----:B------:R-:W1:Y:S01]  /*5b60*/  LDCU.64 UR8, c[0x4][0x80] ;  /* 0x01001000ff0877ac */ /* 0x000e620008000a00 */
[----:B------:R-:W2:Y:S01]  /*5b70*/  LDC.64 R2, c[0x4][R2] ;  /* 0x0100000002027b82 */ /* 0x000ea20000000a00 */
[----:B------:R-:W-:Y:S02]  /*5b80*/  HFMA2 R12, -RZ, RZ, 0, 5.9604644775390625e-08 ;  /* 0x00000001ff0c7431 */ /* 0x000fe400000001ff */
[----:B------:R-:W-:Y:S02]  /*5b90*/  IMAD.MOV.U32 R8, RZ, RZ, 0x70 ;  /* 0x00000070ff087424 */ /* 0x000fe400078e00ff */
[----:B------:R-:W-:Y:S01]  /*5ba0*/  IMAD.MOV.U32 R13, RZ, RZ, RZ ;  /* 0x000000ffff0d7224 */ /* 0x000fe200078e00ff */
[----:B------:R-:W3:Y:S01]  /*5bb0*/  LDCU.64 UR6, c[0x4][0x88] ;  /* 0x01001100ff0677ac */ /* 0x000ee20008000a00 */
[----:B------:R-:W4:Y:S01]  /*5bc0*/  LDCU.64 UR4, c[0x4][0x8] ;  /* 0x01000100ff0477ac */ /* 0x000f220008000a00 */
[----:B-1----:R-:W-:Y:S02]  /*5bd0*/  MOV R4, UR8 ;  /* 0x0000000800047c02 */ /* 0x002fe40008000f00 */
[----:B------:R-:W-:Y:S02]  /*5be0*/  MOV R5, UR9 ;  /* 0x0000000900057c02 */ /* 0x000fe40008000f00 */
[----:B---3--:R-:W-:Y:S01]  /*5bf0*/  MOV R7, UR7 ;  /* 0x0000000700077c02 */ /* 0x008fe20008000f00 */
[----:B------:R-:W-:Y:S01]  /*5c00*/  IMAD.U32 R6, RZ, RZ, UR6 ;  /* 0x00000006ff067e24 */ /* 0x000fe2000f8e00ff */
[----:B----4-:R-:W-:Y:S01]  /*5c10*/  MOV R11, UR5 ;  /* 0x00000005000b7c02 */ /* 0x010fe20008000f00 */
[----:B------:R-:W-:Y:S02]  /*5c20*/  IMAD.U32 R10, RZ, RZ, UR4 ;  /* 0x00000004ff0a7e24 */ /* 0x000fe4000f8e00ff */
[----:B------:R-:W-:Y:S07]  /*5c30*/  LEPC R20, `(.L_x_99) ;  /* 0x000000001014794e */ /* 0x000fee0000000000 */
[----:B--2---:R-:W-:Y:S05]  /*5c40*/  CALL.ABS.NOINC R2 ;  /* 0x0000000002007343 */ /* 0x004fea0003c00000 */
.L_x_99:
[----:B------:R-:W-:Y:S01]  /*5c50*/  ISETP.NE.U32.AND P2, PT, R42, RZ, PT ;  /* 0x000000ff2a00720c */ /* 0x000fe20003f45070 */
[----:B------:R-:W-:Y:S01]  /*5c60*/  UISETP.NE.AND UP1, UPT, UR45, URZ, UPT ;  /* 0x000000ff2d00728c */ /* 0x000fe2000bf25270 */
[----:B------:R-:W-:Y:S02]  /*5c70*/  ISETP.NE.U32.AND P4, PT, R38, RZ, PT ;  /* 0x000000ff2600720c */ /* 0x000fe40003f85070 */
[----:B------:R-:W-:Y:S02]  /*5c80*/  ISETP.NE.AND.EX P2, PT, R43, RZ, PT, P2 ;  /* 0x000000ff2b00720c */ /* 0x000fe40003f45320 */
[----:B------:R-:W-:Y:S02]  /*5c90*/  PLOP3.LUT P1, PT, PT, PT, PT, 0x8, 0x80 ;  /* 0x000000000080781c */ /* 0x000fe40003f2e170 */
[----:B------:R-:W-:Y:S02]  /*5ca0*/  PLOP3.LUT P0, PT, PT, PT, UP1, 0x80, 0x8 ;  /* 0x000000000008781c */ /* 0x000fe40003f0f018 */
[----:B------:R-:W-:Y:S02]  /*5cb0*/  ISETP.NE.AND.EX P4, PT, R39, RZ, PT, P4 ;  /* 0x000000ff2700720c */ /* 0x000fe40003f85340 */
[----:B------:R-:W1:Y:S09]  /*5cc0*/  @UP1 LDCU.64 UR4, c[0x0][0x888] ;  /* 0x00011100ff0417ac */ /* 0x000e720008000a00 */
[----:B------:R-:W-:Y:S01]  /*5cd0*/  @P0 PLOP3.LUT P1, PT, P2, PT, PT, 0x80, 0x8 ;  /* 0x000000000008081c */ /* 0x000fe2000172f070 */
[----:B-1----:R-:W-:Y:S04]  /*5ce0*/  @UP1 UISETP.NE.U32.AND UP0, UPT, UR4, URZ, UPT ;  /* 0x000000ff0400128c */ /* 0x002fe8000bf05070 */
[----:B------:R-:W-:Y:S04]  /*5cf0*/  @UP1 UISETP.NE.AND.EX UP0, UPT, UR5, URZ, UPT, UP0 ;  /* 0x000000ff0500128c */ /* 0x000fe8000bf05300 */
[----:B------:R-:W-:Y:S01]  /*5d00*/  @UP1 USEL UR4, URZ, 0xffffffff, UP0 ;  /* 0xffffffffff041887 */ /* 0x000fe20008000000 */
[----:B------:R-:W-:Y:S11]  /*5d10*/  @!P2 BRA `(.L_x_101) ;  /* 0x00000000002ca947 */ /* 0x000ff60003800000 */
[----:B------:R-:W-:Y:S01]  /*5d20*/  ISETP.NE.U32.AND P3, PT, R40, RZ, PT ;  /* 0x000000ff2800720c */ /* 0x000fe20003f65070 */
[----:B------:R-:W-:Y:S03]  /*5d30*/  IMAD.MOV.U32 R49, RZ, RZ, 0x1 ;  /* 0x00000001ff317424 */ /* 0x000fe600078e00ff */
[----:B------:R-:W-:Y:S11]  /*5d40*/  ISETP.NE.AND.EX P3, PT, R41, RZ, PT, P3 ;  /* 0x000000ff2900720c */ /* 0x000ff60003f65330 */
[----:B------:R-:W-:Y:S02]  /*5d50*/  @!UPT UIADD3 URZ, UPT, UPT, URZ, URZ, URZ ;  /* 0x000000fffffff290 */ /* 0x000fe4000fffe0ff */
[----:B------:R-:W1:Y:S01]  /*5d60*/  @P3 LDC.64 R2, c[0x0][0x888] ;  /* 0x00022200ff023b82 */ /* 0x000e620000000a00 */
[----:B------:R-:W-:Y:S04]  /*5d70*/  @P3 IMAD R0, R42, UR36, RZ ;  /* 0x000000242a003c24 */ /* 0x000fe8000f8e02ff */
[----:B-1----:R-:W-:Y:S04]  /*5d80*/  @P3 IMAD.WIDE R2, R0, 0x4, R2 ;  /* 0x0000000400023825 */ /* 0x002fe800078e0202 */
[----:B------:R-:W-:Y:S01]  /*5d90*/  HFMA2 R0, -RZ, RZ, 0, 5.9604644775390625e-08 ;  /* 0x00000001ff007431 */ /* 0x000fe200000001ff */
[----:B-----5:R1:W5:Y:S04]  /*5da0*/  @P3 LDG.E R30, desc[UR40][R2.64] ;  /* 0x00000028021e3981 */ /* 0x020368000c1e1900 */
[----:B------:R-:W-:Y:S01]  /*5db0*/  @!P3 PRMT R49, R0, 0x7610, R49 ;  /* 0x000076100031b816 */ /* 0x000fe20000000031 */
[----:B-1----:R-:W2:Y:S06]  /*5dc0*/  @!P3 LDC R30, c[0x0][0x880] ;  /* 0x00022000ff1ebb82 */ /* 0x002eac0000000800 */
.L_x_101:
[----:B------:R-:W-:Y:S05]  /*5dd0*/  @!P4 BRA `(.L_x_102) ;  /* 0x000000000020c947 */ /* 0x000fea0003800000 */
[----:B------:R-:W-:Y:S04]  /*5de0*/  ISETP.NE.U32.AND P3, PT, R36, RZ, PT ;  /* 0x000000ff2400720c */ /* 0x000fe80003f65070 */
[----:B------:R-:W-:Y:S11]  /*5df0*/  ISETP.NE.AND.EX P3, PT, R37, RZ, PT, P3 ;  /* 0x000000ff2500720c */ /* 0x000ff60003f65330 */
[----:B------:R-:W-:Y:S02]  /*5e00*/  @!UPT UIADD3 URZ, UPT, UPT, URZ, URZ, URZ ;  /* 0x000000fffffff290 */ /* 0x000fe4000fffe0ff */
[----:B------:R-:W1:Y:S01]  /*5e10*/  @P3 LDC.64 R2, c[0x0][0x8a8] ;  /* 0x00022a00ff023b82 */ /* 0x000e620000000a00 */
[----:B------:R-:W-:Y:S04]  /*5e20*/  @P3 IMAD R0, R38, UR36, RZ ;  /* 0x0000002426003c24 */ /* 0x000fe8000f8e02ff */
[----:B-1----:R-:W-:Y:S05]  /*5e30*/  @P3 IMAD.WIDE R2, R0, 0x4, R2 ;  /* 0x0000000400023825 */ /* 0x002fea00078e0202 */
[----:B-----5:R1:W5:Y:S02]  /*5e40*/  @P3 LDG.E R29, desc[UR40][R2.64] ;  /* 0x00000028021d3981 */ /* 0x020364000c1e1900 */
[----:B-1----:R-:W3:Y:S02]  /*5e50*/  @!P3 LDC R29, c[0x0][0x8a0] ;  /* 0x00022800ff1dbb82 */ /* 0x002ee40000000800 */
.L_x_102:
[----:B--2--5:R-:W-:Y:S01]  /*5e60*/  @P0 FSETP.NEU.AND P4, PT, R30, RZ, PT ;  /* 0x000000ff1e00020b */ /* 0x024fe20003f8d000 */
[----:B------:R-:W-:Y:S01]  /*5e70*/  IMAD.U32 R0, RZ, RZ, UR4 ;  /* 0x00000004ff007e24 */ /* 0x000fe2000f8e00ff */
[----:B------:R-:W-:Y:S01]  /*5e80*/  @P0 LOP3.LUT P3, RZ, R49, 0xff, RZ, 0xc0, !PT ;  /* 0x000000ff31ff0812 */ /* 0x000fe2000786c0ff */
[----:B------:R-:W-:Y:S01]  /*5e90*/  IMAD.SHL.U32 R66, R56, 0x800, RZ ;  /* 0x0000080038427824 */ /* 0x000fe200078e00ff */
[----:B------:R-:W-:Y:S01]  /*5ea0*/  @P0 SEL R2, RZ, 0xffffffff, P4 ;  /* 0xffffffffff020807 */ /* 0x000fe20002000000 */
[----:B------:R-:W-:Y:S01]  /*5eb0*/  BSSY B1, `(.L_x_103) ;  /* 0x000002e000017945 */ /* 0x000fe20003800000 */
[----:B------:R-:W-:Y:S02]  /*5ec0*/  LOP3.LUT R4, R59, 0x1, RZ, 0x3c, !PT ;  /* 0x000000013b047812 */ /* 0x000fe400078e3cff */
[----:B------:R-:W-:Y:S02]  /*5ed0*/  CS2R R34, SRZ ;  /* 0x0000000000227805 */ /* 0x000fe4000001ff00 */
[----:B------:R-:W-:Y:S02]  /*5ee0*/  @P1 SEL R2, R0, R2, !P3 ;  /* 0x0000000200021207 */ /* 0x000fe40005800000 */
[----:B------:R-:W-:Y:S02]  /*5ef0*/  CS2R R32, SRZ ;  /* 0x0000000000207805 */ /* 0x000fe4000001ff00 */
[----:B------:R-:W-:Y:S02]  /*5f00*/  LEA R3, R56, UR42, 0x3 ;  /* 0x0000002a38037c11 */ /* 0x000fe4000f8e18ff */
[----:B------:R-:W-:Y:S02]  /*5f10*/  @P0 LOP3.LUT R2, R2, 0x1, RZ, 0xc0, !PT ;  /* 0x0000000102020812 */ /* 0x000fe400078ec0ff */
[C---:B------:R-:W-:Y:S02]  /*5f20*/  LEA R67, R27.reuse, UR42, 0x3 ;  /* 0x0000002a1b437c11 */ /* 0x040fe4000f8e18ff */
[----:B------:R-:W-:Y:S02]  /*5f30*/  ISETP.NE.U32.OR P5, PT, R2, 0x1, !P0 ;  /* 0x000000010200780c */ /* 0x000fe400047a5470 */
[----:B------:R-:W-:Y:S02]  /*5f40*/  SHF.L.U32 R5, R58, 0x1f, RZ ;  /* 0x0000001f3a057819 */ /* 0x000fe400000006ff */
[C---:B------:R-:W-:Y:S02]  /*5f50*/  LEA.HI R2, R27.reuse, R27, RZ, 0x1 ;  /* 0x0000001b1b027211 */ /* 0x040fe400078f08ff */
[----:B------:R-:W-:Y:S02]  /*5f60*/  PLOP3.LUT P4, PT, PT, PT, PT, 0x8, 0x80 ;  /* 0x000000000080781c */ /* 0x000fe40003f8e170 */
[----:B------:R-:W-:Y:S02]  /*5f70*/  P2R R64, PR, RZ, 0x20 ;  /* 0x00000020ff407803 */ /* 0x000fe40000000000 */
[----:B------:R-:W-:Y:S03]  /*5f80*/  IADD3 R65, PT, PT, R66, UR42, R60 ;  /* 0x0000002a42417c10 */ /* 0x000fe6000fffe03c */
[----:B------:R-:W-:Y:S04]  /*5f90*/  @P5 SHF.L.U32 R0, R4, 0x1f, RZ ;  /* 0x0000001f04005819 */ /* 0x000fe800000006ff */
[----:B------:R1:W2:Y:S01]  /*5fa0*/  @P5 SYNCS.PHASECHK.TRANS64.TRYWAIT P0, [R3+URZ+0x160], R0 ;  /* 0x00016000030055a7 */ /* 0x0002a200080011ff */
[----:B------:R4:W3:Y:S01]  /*5fb0*/  SYNCS.PHASECHK.TRANS64.TRYWAIT P3, [R67+URZ+0x1b0], R5 ;  /* 0x0001b005430075a7 */ /* 0x0008e200080611ff */
[C---:B-1----:R-:W-:Y:S01]  /*5fc0*/  IMAD.SHL.U32 R0, R2.reuse, 0x8, RZ ;  /* 0x0000000802007824 */ /* 0x042fe200078e00ff */
[----:B------:R-:W-:Y:S04]  /*5fd0*/  LOP3.LUT R2, R2, 0xffe, RZ, 0xc0, !PT ;  /* 0x00000ffe02027812 */ /* 0x000fe800078ec0ff */
[----:B------:R-:W-:Y:S01]  /*5fe0*/  LOP3.LUT R0, R0, 0xfffffff0, RZ, 0xc0, !PT ;  /* 0xfffffff000007812 */ /* 0x000fe200078ec0ff */
[----:B------:R-:W-:Y:S04]  /*5ff0*/  IMAD.IADD R2, R27, 0x1, -R2 ;  /* 0x000000011b027824 */ /* 0x000fe800078e0a02 */
[----:B------:R-:W-:Y:S04]  /*6000*/  IMAD.IADD R0, R28, 0x1, R0 ;  /* 0x000000011c007824 */ /* 0x000fe800078e0200 */
[----:B------:R-:W-:Y:S01]  /*6010*/  IMAD R2, R2, 0x100000, R0 ;  /* 0x0010000002027824 */ /* 0x000fe200078e0200 */
[----:B--2---:R-:W-:Y:S01]  /*6020*/  @P5 PLOP3.LUT P4, PT, P0, PT, PT, 0x8, 0x80 ;  /* 0x000000000080581c */ /* 0x004fe2000078e170 */
[----:B------:R-:W-:Y:S01]  /*6030*/  @!UPT UIADD3 URZ, UPT, UPT, URZ, URZ, URZ ;  /* 0x000000fffffff290 */ /* 0x000fe2000fffe0ff */
[----:B---34-:R-:W-:Y:S11]  /*6040*/  @!P5 BRA `(.L_x_104) ;  /* 0x000000000050d947 */ /* 0x018ff60003800000 */
[----:B------:R-:W-:Y:S01]  /*6050*/  ISETP.NE.U32.AND P0, PT, RZ, UR38, PT ;  /* 0x00000026ff007c0c */ /* 0x000fe2000bf05070 */
[----:B------:R-:W-:Y:S01]  /*6060*/  BSSY B0, `(.L_x_105) ;  /* 0x000000f000007945 */ /* 0x000fe20003800000 */
[----:B------:R-:W-:Y:S01]  /*6070*/  FSETP.NEU.AND P1, PT, R30, RZ, PT ;  /* 0x000000ff1e00720b */ /* 0x000fe20003f2d000 */
[----:B------:R-:W-:Y:S01]  /*6080*/  IMAD.MOV.U32 R34, RZ, RZ, RZ ;  /* 0x000000ffff227224 */ /* 0x000fe200078e00ff */
[----:B------:R-:W-:Y:S02]  /*6090*/  ISETP.NE.AND.EX P0, PT, RZ, UR39, PT, P0 ;  /* 0x00000027ff007c0c */ /* 0x000fe4000bf05300 */
[----:B------:R-:W-:Y:S02]  /*60a0*/  SEL R0, RZ, 0xffffffff, P1 ;  /* 0xffffffffff007807 */ /* 0x000fe40000800000 */
[----:B------:R-:W-:Y:S02]  /*60b0*/  LOP3.LUT P1, RZ, R49, 0xff, RZ, 0xc0, !PT ;  /* 0x000000ff31ff7812 */ /* 0x000fe4000782c0ff */
[----:B------:R-:W-:Y:S04]  /*60c0*/  SEL R6, RZ, 0xffffffff, P0 ;  /* 0xffffffffff067807 */ /* 0x000fe80000000000 */
[----:B------:R-:W-:Y:S04]  /*60d0*/  @P2 SEL R0, R6, R0, !P1 ;  /* 0x0000000006002207 */ /* 0x000fe80004800000 */
[----:B------:R-:W-:Y:S04]  /*60e0*/  LOP3.LUT R0, R0, 0x1, RZ, 0xc0, !PT ;  /* 0x0000000100007812 */ /* 0x000fe800078ec0ff */
[----:B------:R-:W-:Y:S01]  /*60f0*/  ISETP.NE.U32.AND P0, PT, R0, 0x1, PT ;  /* 0x000000010000780c */ /* 0x000fe20003f05070 */
[----:B------:R-:W-:Y:S01]  /*6100*/  @!UPT UIADD3 URZ, UPT, UPT, URZ, URZ, URZ ;  /* 0x000000fffffff290 */ /* 0x000fe2000fffe0ff */
[----:B------:R-:W-:Y:S11]  /*6110*/  @!P4 BRA `(.L_x_106) ;  /* 0x00000000000cc947 */ /* 0x000ff60003800000 */
[----:B------:R-:W-:Y:S04]  /*6120*/  SHF.L.U32 R4, R4, 0x1f, RZ ;  /* 0x0000001f04047819 */ /* 0x000fe800000006ff */
[----:B------:R-:W1:Y:S02]  /*6130*/  SYNCS.PHASECHK.TRANS64.TRYWAIT P1, [R3+URZ+0x160], R4 ;  /* 0x00016004030075a7 */ /* 0x000e6400080211ff */
[----:B-1----:R-:W-:Y:S05]  /*6140*/  @!P1 BRA `(.L_x_107) ;  /* 0x0000001800049947 */ /* 0x002fea0003800000 */
.L_x_106:
[----:B------:R-:W-:Y:S05]  /*6150*/  BSYNC B0 ;  /* 0x0000000000007941 */ /* 0x000fea0003800000 */
.L_x_105:
[----:B------:R-:W-:Y:S01]  /*6160*/  CS2R R32, SRZ ;  /* 0x0000000000207805 */ /* 0x000fe2000001ff00 */
[----:B------:R-:W-:Y:S05]  /*6170*/  @P0 WARPSYNC.ALL ;  /* 0x0000000000000948 */ /* 0x000fea0003800000 */
[----:B------:R2:W3:Y:S02]  /*6180*/  @P0 LDSM.16.M88.4 R32, [R65+0x300] ;  /* 0x000300004120083b */ /* 0x0004e40000000200 */
.L_x_104:
[----:B------:R-:W-:Y:S05]  /*6190*/  BSYNC B1 ;  /* 0x0000000000017941 */ /* 0x000fea0003800000 */
.L_x_103:
[----:B------:R-:W-:Y:S04]  /*61a0*/  SHF.R.U32.HI R0, RZ, 0x15, R2 ;  /* 0x00000015ff007819 */ /* 0x000fe80000011602 */
[----:B------:R-:W-:Y:S01]  /*61b0*/  LOP3.LUT P0, RZ, R0, 0x3, R53, 0x48, !PT ;  /* 0x0000000300ff7812 */ /* 0x000fe20007804835 */
[----:B------:R-:W-:Y:S01]  /*61c0*/  @!UPT UIADD3 URZ, UPT, UPT, URZ, URZ, URZ ;  /* 0x000000fffffff290 */ /* 0x000fe2000fffe0ff */
[----:B------:R-:W-:Y:S11]  /*61d0*/  @P3 BRA `(.L_x_108) ;  /* 0x0000000000083947 */ /* 0x000ff60003800000 */
[----:B------:R-:W4:Y:S02]  /*61e0*/  SYNCS.PHASECHK.TRANS64.TRYWAIT P1, [R67+URZ+0x1b0], R5 ;  /* 0x0001b005430075a7 */ /* 0x000f2400080211ff */
[----:B----4-:R-:W-:Y:S05]  /*61f0*/  @!P1 BRA `(.L_x_109) ;  /* 0x0000001400ec9947 */ /* 0x010fea0003800000 */
.L_x_108:
[----:B------:R-:W-:Y:S05]  /*6200*/  @!P0 BRA `(.L_x_110) ;  /* 0x0000000000408947 */ /* 0x000fea0003800000 */
[----:B------:R-:W4:Y:S01]  /*6210*/  LDCU.64 UR8, c[0x4][0x70] ;  /* 0x01000e00ff0877ac */ /* 0x000f220008000a00 */
[----:B------:R-:W-:Y:S01]  /*6220*/  MOV R15, 0x0 ;  /* 0x00000000000f7802 */ /* 0x000fe20000000f00 */
[----:B------:R-:W-:Y:S02]  /*6230*/  HFMA2 R12, -RZ, RZ, 0, 5.9604644775390625e-08 ;  /* 0x00000001ff0c7431 */ /* 0x000fe400000001ff */
[----:B------:R-:W-:Y:S02]  /*6240*/  IMAD.MOV.U32 R8, RZ, RZ, 0x192 ;  /* 0x00000192ff087424 */ /* 0x000fe400078e00ff */
[----:B------:R-:W-:Y:S01]  /*6250*/  IMAD.MOV.U32 R13, RZ, RZ, RZ ;  /* 0x000000ffff0d7224 */ /* 0x000fe200078e00ff */
[----:B------:R-:W5:Y:S01]  /*6260*/  LDCU.64 UR6, c[0x4][0x78] ;  /* 0x01000f00ff0677ac */ /* 0x000f620008000a00 */
[----:B------:R-:W2:Y:S01]  /*6270*/  LDC.64 R14, c[0x4][R15] ;  /* 0x010000000f0e7b82 */ /* 0x000ea20000000a00 */
[----:B------:R-:W3:Y:S01]  /*6280*/  LDCU.64 UR4, c[0x4][0x10] ;  /* 0x01000200ff0477ac */ /* 0x000ee20008000a00 */
[----:B----4-:R-:W-:Y:S01]  /*6290*/  MOV R5, UR9 ;  /* 0x0000000900057c02 */ /* 0x010fe20008000f00 */
[----:B-1----:R-:W-:Y:S01]  /*62a0*/  IMAD.U32 R4, RZ, RZ, UR8 ;  /* 0x00000008ff047e24 */ /* 0x002fe2000f8e00ff */
[----:B-----5:R-:W-:Y:S01]  /*62b0*/  MOV R7, UR7 ;  /* 0x0000000700077c02 */ /* 0x020fe20008000f00 */
[----:B------:R-:W-:Y:S01]  /*62c0*/  IMAD.U32 R6, RZ, RZ, UR6 ;  /* 0x00000006ff067e24 */ /* 0x000fe2000f8e00ff */
[----:B---3--:R-:W-:Y:S01]  /*62d0*/  MOV R11, UR5 ;  /* 0x00000005000b7c02 */ /* 0x008fe20008000f00 */
[----:B------:R-:W-:Y:S02]  /*62e0*/  IMAD.U32 R10, RZ, RZ, UR4 ;  /* 0x00000004ff0a7e24 */ /* 0x000fe4000f8e00ff */
[----:B------:R-:W-:Y:S07]  /*62f0*/  LEPC R20, `(.L_x_110) ;  /* 0x000000001014794e */ /* 0x000fee0000000000 */
[----:B--2---:R-:W-:Y:S05]  /*6300*/  CALL.ABS.NOINC R14 ;  /* 0x000000000e007343 */ /* 0x004fea0003c00000 */
.L_x_110:
[----:B------:R-:W-:Y:S01]  /*6310*/  ISETP.NE.AND P0, PT, R61, RZ, PT ;  /* 0x000000ff3d00720c */ /* 0x000fe20003f05270 */
[----:B------:R-:W-:Y:S05]  /*6320*/  WARPSYNC.ALL ;  /* 0x0000000000007948 */ /* 0x000fea0003800000 */
[----:B------:R-:W-:Y:S01]  /*6330*/  R2UR UR4, R2 ;  /* 0x00000000020472ca */ /* 0x000fe200000e0000 */
[--C-:B---3--:R-:W-:Y:S01]  /*6340*/  HADD2.F32 R0, -RZ, R32.reuse.H0_H0 ;  /* 0x20000020ff007230 */ /* 0x108fe20000004100 */
[----:B------:R-:W-:Y:S01]  /*6350*/  R2UR UR5, R67 ;  /* 0x00000000430572ca */ /* 0x000fe200000e0000 */
[----:B------:R-:W-:Y:S01]  /*6360*/  HADD2.F32 R2, -RZ, R32.H1_H1 ;  /* 0x30000020ff027230 */ /* 0x000fe20000004100 */
[----:B------:R-:W-:Y:S01]  /*6370*/  BSSY.RECONVERGENT B0, `(.L_x_111) ;  /* 0x0000034000007945 */ /* 0x000fe20003800200 */
[--C-:B-1----:R-:W-:Y:S02]  /*6380*/  HADD2.F32 R3, -RZ, R33.reuse.H0_H0 ;  /* 0x20000021ff037230 */ /* 0x102fe40000004100 */
[----:B------:R-:W-:Y:S02]  /*6390*/  HADD2.F32 R12, -RZ, R33.H1_H1 ;  /* 0x30000021ff0c7230 */ /* 0x000fe40000004100 */
[--C-:B------:R-:W-:Y:S02]  /*63a0*/  HADD2.F32 R13, -RZ, R34.reuse.H0_H0 ;  /* 0x20000022ff0d7230 */ /* 0x100fe40000004100 */
[----:B------:R-:W-:Y:S02]  /*63b0*/  HADD2.F32 R14, -RZ, R34.H1_H1 ;  /* 0x30000022ff0e7230 */ /* 0x000fe40000004100 */
[----:B----4-:R-:W1:Y:S01]  /*63c0*/  LDTM.16dp256bit.x2 R4, tmem[UR4] ;  /* 0x00000004000479ee */ /* 0x010e6200080a0000 */
[----:B------:R-:W-:Y:S01]  /*63d0*/  NOP ;  /* 0x0000000000007918 */ /* 0x000fe20000000000 */
[----:B------:R-:W-:Y:S01]  /*63e0*/  UIADD3 UR5, UPT, UPT, UR5, 0x1d0, URZ ;  /* 0x000001d005057890 */ /* 0x000fe2000fffe0ff */
[--C-:B------:R-:W-:Y:S02]  /*63f0*/  HADD2.F32 R15, -RZ, R35.reuse.H0_H0 ;  /* 0x20000023ff0f7230 */ /* 0x100fe40000004100 */
[----:B------:R-:W-:Y:S01]  /*6400*/  HADD2.F32 R20, -RZ, R35.H1_H1 ;  /* 0x30000023ff147230 */ /* 0x000fe20000004100 */
[----:B------:R-:W-:Y:S09]  /*6410*/  UPRMT UR5, UR37, 0x654, UR5 ;  /* 0x0000065425057896 */ /* 0x000ff20008000005 */
[----:B-1----:R-:W-:Y:S01]  /*6420*/  SYNCS.ARRIVE.TRANS64.RED.A1T0 RZ, [UR5], RZ ;  /* 0x000000ffffff79a7 */ /* 0x002fe20008100405 */
[C---:B------:R-:W-:Y:S01]  /*6430*/  FMUL R4, R29.reuse, R4 ;  /* 0x000000041d047220 */ /* 0x040fe20000400000 */
[C---:B------:R-:W-:Y:S01]  /*6440*/  FMUL R5, R29.reuse, R5 ;  /* 0x000000051d057220 */ /* 0x040fe20000400000 */
[C---:B------:R-:W-:Y:S01]  /*6450*/  FMUL R6, R29.reuse, R6 ;  /* 0x000000061d067220 */ /* 0x040fe20000400000 */
[C---:B------:R-:W-:Y:S01]  /*6460*/  FMUL R7, R29.reuse, R7 ;  /* 0x000000071d077220 */ /* 0x040fe20000400000 */
[C---:B------:R-:W-:Y:S01]  /*6470*/  FFMA R4, R30.reuse, R0, R4 ;  /* 0x000000001e047223 */ /* 0x040fe20000000004 */
[C---:B------:R-:W-:Y:S01]  /*6480*/  FMUL R8, R29.reuse, R8 ;  /* 0x000000081d087220 */ /* 0x040fe20000400000 */
[C---:B------:R-:W-:Y:S01]  /*6490*/  FFMA R5, R30.reuse, R2, R5 ;  /* 0x000000021e057223 */ /* 0x040fe20000000005 */
[C---:B------:R-:W-:Y:S01]  /*64a0*/  FMUL R9, R29.reuse, R9 ;  /* 0x000000091d097220 */ /* 0x040fe20000400000 */
[C---:B------:R-:W-:Y:S01]  /*64b0*/  FFMA R6, R30.reuse, R3, R6 ;  /* 0x000000031e067223 */ /* 0x040fe20000000006 */
[C---:B------:R-:W-:Y:S01]  /*64c0*/  FMUL R10, R29.reuse, R10 ;  /* 0x0000000a1d0a7220 */ /* 0x040fe20000400000 */
[C---:B------:R-:W-:Y:S01]  /*64d0*/  FFMA R7, R30.reuse, R12, R7 ;  /* 0x0000000c1e077223 */ /* 0x040fe20000000007 */
[----:B------:R-:W-:Y:S01]  /*64e0*/  FMUL R11, R29, R11 ;  /* 0x0000000b1d0b7220 */ /* 0x000fe20000400000 */
[C---:B------:R-:W-:Y:S01]  /*64f0*/  FFMA R8, R30.reuse, R13, R8 ;  /* 0x0000000d1e087223 */ /* 0x040fe20000000008 */
[C---:B------:R-:W-:Y:S01]  /*6500*/  FFMA R9, R30.reuse, R14, R9 ;  /* 0x0000000e1e097223 */ /* 0x040fe20000000009 */
[C---:B------:R-:W-:Y:S01]  /*6510*/  FFMA R10, R30.reuse, R15, R10 ;  /* 0x0000000f1e0a7223 */ /* 0x040fe2000000000a */
[----:B------:R-:W-:Y:S01]  /*6520*/  FFMA R11, R30, R20, R11 ;  /* 0x000000141e0b7223 */ /* 0x000fe2000000000b */
[----:B------:R-:W-:Y:S02]  /*6530*/  F2FP.F16.F32.PACK_AB R4, R5, R4 ;  /* 0x000000040504723e */ /* 0x000fe400000000ff */
[----:B------:R-:W-:Y:S02]  /*6540*/  F2FP.F16.F32.PACK_AB R5, R7, R6 ;  /* 0x000000060705723e */ /* 0x000fe400000000ff */
[----:B------:R-:W-:Y:S02]  /*6550*/  F2FP.F16.F32.PACK_AB R6, R9, R8 ;  /* 0x000000080906723e */ /* 0x000fe400000000ff */
[----:B------:R-:W-:Y:S05]  /*6560*/  F2FP.F16.F32.PACK_AB R7, R11, R10 ;  /* 0x0000000a0b07723e */ /* 0x000fea00000000ff */
[----:B------:R1:W-:Y:S01]  /*6570*/  STSM.16.M88.4 [R65+0x300], R4 ;  /* 0x0003000441007844 */ /* 0x0003e20000000200 */
[----:B------:R-:W-:Y:S01]  /*6580*/  @!PT LDS RZ, [RZ] ;  /* 0x00000000fffff984 */ /* 0x000fe20000000800 */
[----:B------:R-:W-:Y:S01]  /*6590*/  @!PT LDS RZ, [RZ] ;  /* 0x00000000fffff984 */ /* 0x000fe20000000800 */
[----:B------:R-:W-:Y:S01]  /*65a0*/  @!PT LDS RZ, [RZ] ;  /* 0x00000000fffff984 */ /* 0x000fe20000000800 */
[----:B------:R-:W-:Y:S01]  /*65b0*/  @!PT LDS RZ, [RZ] ;  /* 0x00000000fffff984 */ /* 0x000fe20000000800 */
[----:B------:R3:W-:Y:S07]  /*65c0*/  MEMBAR.ALL.CTA ;  /* 0x0000000000007992 */ /* 0x0007ee0000008000 */
[----:B---3--:R-:W3:Y:S02]  /*65d0*/  FENCE.VIEW.ASYNC.S ;  /* 0x00000000000073c6 */ /* 0x008ee40000000000 */
[----:B---3--:R-:W-:Y:S06]  /*65e0*/  BAR.SYNC.DEFER_BLOCKING 0x1, 0x80 ;  /* 0x0042000000007b1d */ /* 0x008fec0000010000 */
[----:B------:R-:W-:Y:S05]  /*65f0*/  @P0 BRA `(.L_x_112) ;  /* 0x00000000002c0947 */ /* 0x000fea0003800000 */
[----:B------:R-:W-:Y:S01]  /*6600*/  R2UR UR12, R47 ;  /* 0x000000002f0c72ca */ /* 0x000fe200000e0000 */
[----:B------:R-:W-:Y:S01]  /*6610*/  UIADD3 UR10, UP0, UPT, UR46, 0x680, URZ ;  /* 0x000006802e0a7890 */ /* 0x000fe2000ff1e0ff */
[----:B------:R-:W-:Y:S01]  /*6620*/  R2UR UR9, R48 ;  /* 0x00000000300972ca */ /* 0x000fe200000e0000 */
[----:B------:R-:W-:Y:S01]  /*6630*/  UMOV UR7, UR36 ;  /* 0x0000002400077c82 */ /* 0x000fe20008000000 */
[----:B------:R-:W-:Y:S01]  /*6640*/  R2UR UR8, R66 ;  /* 0x00000000420872ca */ /* 0x000fe200000e0000 */
[----:B------:R-:W-:Y:S08]  /*6650*/  UIADD3.X UR11, UPT, UPT, URZ, UR47, URZ, UP0, !UPT ;  /* 0x0000002fff0b7290 */ /* 0x000ff000087fe4ff */
[----:B------:R-:W-:Y:S02]  /*6660*/  USHF.L.U32 UR5, UR12, 0x4, URZ ;  /* 0x000000040c057899 */ /* 0x000fe400080006ff */
[----:B------:R-:W-:Y:S02]  /*6670*/  USHF.L.U32 UR6, UR9, 0x6, URZ ;  /* 0x0000000609067899 */ /* 0x000fe400080006ff */
[----:B------:R-:W-:Y:S09]  /*6680*/  UIADD3 UR4, UPT, UPT, UR42, 0x300, UR8 ;  /* 0x000003002a047890 */ /* 0x000ff2000fffe008 */
[----:B------:R3:W-:Y:S02]  /*6690*/  UTMASTG.3D [UR4], [UR10] ;  /* 0x000000040a0073b5 */ /* 0x0007e40008010000 */
[----:B---3--:R0:W-:Y:S02]  /*66a0*/  UTMACMDFLUSH ;  /* 0x00000000000079b7 */ /* 0x0081e40000000000 */
.L_x_112:
[----:B------:R-:W-:Y:S05]  /*66b0*/  BSYNC.RECONVERGENT B0 ;  /* 0x0000000000007941 */ /* 0x000fea0003800200 */
.L_x_111:
[----:B------:R-:W-:Y:S04]  /*66c0*/  BSSY.RECONVERGENT B0, `(.L_x_113) ;  /* 0x0000003000007945 */ /* 0x000fe80003800200 */
[----:B------:R-:W-:Y:S05]  /*66d0*/  @P0 BRA `(.L_x_114) ;  /* 0x0000000000040947 */ /* 0x000fea0003800000 */
[----:B------:R-:W-:Y:S04]  /*66e0*/  DEPBAR.LE SB0, 0x0 ;  /* 0x000080000000791a */ /* 0x000fe80000000000 */
.L_x_114:
[----:B------:R-:W-:Y:S05]  /*66f0*/  BSYNC.RECONVERGENT B0 ;  /* 0x0000000000007941 */ /* 0x000fea0003800200 */
.L_x_113:
[----:B------:R-:W-:Y:S01]  /*6700*/  BAR.SYNC.DEFER_BLOCKING 0x1, 0x80 ;  /* 0x0042000000007b1d */ /* 0x000fe20000010000 */
[----:B------:R-:W-:Y:S01]  /*6710*/  UIADD3 UR43, UPT, UPT, UR43, 0x1, URZ ;  /* 0x000000012b2b7890 */ /* 0x000fe2000fffe0ff */
[----:B------:R-:W-:Y:S02]  /*6720*/  IADD3 R27, PT, PT, R27, 0x1, RZ ;  /* 0x000000011b1b7810 */ /* 0x000fe40007ffe0ff */
[----:B------:R-:W-:Y:S01]  /*6730*/  IADD3 R56, PT, PT, R56, 0x1, RZ ;  /* 0x0000000138387810 */ /* 0x000fe20007ffe0ff */
[----:B------:R-:W-:Y:S09]  /*6740*/  UISETP.NE.AND UP0, UPT, UR43, URZ, UPT ;  /* 0x000000ff2b00728c */ /* 0x000ff2000bf05270 */
[----:B------:R-:W-:Y:S05]  /*6750*/  BRA.U !UP0, `(.L_x_115) ;  /* 0x0000000108287547 */ /* 0x000fea000b800000 */
[----:B------:R-:W-:Y:S01]  /*6760*/  ISETP.NE.AND P0, PT, R64, RZ, PT ;  /* 0x000000ff4000720c */ /* 0x000fe20003f05270 */
[----:B------:R-:W-:Y:S11]  /*6770*/  IMAD.U32 R0, RZ, RZ, UR37 ;  /* 0x00000025ff007e24 */ /* 0x000ff6000f8e00ff */
[----:B------:R-:W-:Y:S01]  /*6780*/  @!UPT UIADD3 URZ, UPT, UPT, URZ, URZ, URZ ;  /* 0x000000fffffff290 */ /* 0x000fe2000fffe0ff */
[C---:B------:R-:W-:Y:S01]  /*6790*/  @P0 LEA R2, R55.reuse, UR42, 0x3 ;  /* 0x0000002a37020c11 */ /* 0x040fe2000f8e18ff */
[----:B------:R-:W-:Y:S04]  /*67a0*/  VIADD R55, R55, 0x1 ;  /* 0x0000000137377836 */ /* 0x000fe80000000000 */
[----:B------:R-:W-:Y:S05]  /*67b0*/  @P0 VIADD R2, R2, 0x170 ;  /* 0x0000017002020836 */ /* 0x000fea0000000000 */
[----:B------:R-:W-:Y:S04]  /*67c0*/  @P0 PRMT R0, R0, 0x654, R2 ;  /* 0x0000065400000816 */ /* 0x000fe80000000002 */
[----:B------:R3:W-:Y:S01]  /*67d0*/  @P0 SYNCS.ARRIVE.TRANS64.RED.A1T0 RZ, [R0+URZ], RZ ;  /* 0x000000ff00ff09a7 */ /* 0x0007e200081004ff */
[C---:B------:R-:W-:Y:S04]  /*67e0*/  ISETP.NE.AND P0, PT, R55.reuse, 0x2, PT ;  /* 0x000000023700780c */ /* 0x040fe80003f05270 */
[----:B------:R-:W-:Y:S09]  /*67f0*/  SEL R55, R55, RZ, P0 ;  /* 0x000000ff37377207 */ /* 0x000ff20000000000 */
.L_x_115:
[----:B------:R-:W-:Y:S01]  /*6800*/  ISETP.NE.AND P3, PT, R62, RZ, PT ;  /* 0x000000ff3e00720c */ /* 0x000fe20003f65270 */
[----:B------:R-:W-:Y:S01]  /*6810*/  IMAD.IADD R47, R25, 0x1, R31 ;  /* 0x00000001192f7824 */ /* 0x000fe200078e021f */
[----:B------:R-:W-:Y:S01]  /*6820*/  ISETP.NE.AND P0, PT, R63, 0x2, PT ;  /* 0x000000023f00780c */ /* 0x000fe20003f05270 */
[----:B------:R-:W-:Y:S01]  /*6830*/  IMAD.IADD R48, R26, 0x1, R46 ;  /* 0x000000011a307824 */ /* 0x000fe200078e022e */
[----:B------:R-:W-:Y:S02]  /*6840*/  ISETP.NE.AND P1, PT, R27, 0x4, PT ;  /* 0x000000041b00780c */ /* 0x000fe40003f25270 */
[----:B------:R-:W-:Y:S02]  /*6850*/  ISETP.NE.AND P2, PT, R56, 0x2, PT ;  /* 0x000000023800780c */ /* 0x000fe40003f45270 */
[----:B------:R-:W-:Y:S02]  /*6860*/  SEL R3, RZ, 0x1, P0 ;  /* 0x00000001ff037807 */ /* 0x000fe40000000000 */
[----:B------:R-:W-:Y:S02]  /*6870*/  SEL R2, RZ, 0x1, P1 ;  /* 0x00000001ff027807 */ /* 0x000fe40000800000 */
[----:B---3--:R-:W-:Y:S02]  /*6880*/  SEL R0, RZ, 0x1, P2 ;  /* 0x00000001ff007807 */ /* 0x008fe40001000000 */
[----:B------:R-:W-:Y:S02]  /*6890*/  @P3 R2UR UR36, R54 ;  /* 0x00000000362432ca */ /* 0x000fe400000e0000 */
[----:B------:R-:W-:Y:S02]  /*68a0*/  LOP3.LUT R57, R57, R3, RZ, 0x3c, !PT ;  /* 0x0000000339397212 */ /* 0x000fe400078e3cff */
[----:B------:R-:W-:Y:S02]  /*68b0*/  LOP3.LUT R58, R58, R2, RZ, 0x3c, !PT ;  /* 0x000000023a3a7212 */ /* 0x000fe400078e3cff */
[----:B------:R-:W-:Y:S02]  /*68c0*/  LOP3.LUT R59, R59, R0, RZ, 0x3c, !PT ;  /* 0x000000003b3b7212 */ /* 0x000fe400078e3cff */
[----:B------:R-:W-:Y:S02]  /*68d0*/  SEL R63, R63, RZ, P0 ;  /* 0x000000ff3f3f7207 */ /* 0x000fe40000000000 */
[----:B------:R-:W-:Y:S02]  /*68e0*/  SEL R27, R27, RZ, P1 ;  /* 0x000000ff1b1b7207 */ /* 0x000fe40000800000 */
[----:B------:R-:W-:Y:S01]  /*68f0*/  SEL R56, R56, RZ, P2 ;  /* 0x000000ff38387207 */ /* 0x000fe20001000000 */
[----:B------:R-:W-:Y:S06]  /*6900*/  @P3 BRA `(.L_x_116) ;  /* 0xffffffec00083947 */ /* 0x000fec000383ffff */
[----:B------:R-:W-:-:S09]  /*6910*/  UISETP.NE.AND UP0, UPT, UR45, URZ, UPT ;  /* 0x000000ff2d00728c */ /* 0x000fd2000bf05270 */
[----:B------:R-:W-:Y:S05]  /*6920*/  BRA.U !UP0, `(.L_x_117) ;  /* 0x0000000108487547 */ /* 0x000fea000b800000 */
[----:B------:R-:W3:Y:S02]  /*6930*/  LDCU.64 UR4, c[0x0][0x890] ;  /* 0x00011200ff0477ac */ /* 0x000ee40008000a00 */
[----:B---3--:R-:W-:-:S04]  /*6940*/  UISETP.NE.U32.AND UP0, UPT, UR4, URZ, UPT ;  /* 0x000000ff0400728c */ /* 0x008fc8000bf05070 */
[----:B------:R-:W-:-:S09]  /*6950*/  UISETP.NE.AND.EX UP0, UPT, UR5, URZ, UPT, UP0 ;  /* 0x000000ff0500728c */ /* 0x000fd2000bf05300 */
[----:B------:R-:W-:Y:S05]  /*6960*/  BRA.U UP0, `(.L_x_118) ;  /* 0x00000001000c7547 */ /* 0x000fea000b800000 */
[----:B------:R-:W-:-:S13]  /*6970*/  FSETP.NEU.AND P0, PT, R30, RZ, PT ;  /* 0x000000ff1e00720b */ /* 0x000fda0003f0d000 */
[----:B------:R-:W-:Y:S05]  /*6980*/  @!P0 EXIT ;  /* 0x000000000000894d */ /* 0x000fea0003800000 */
[----:B------:R-:W-:Y:S05]  /*6990*/  BRA `(.L_x_117) ;  /* 0x00000000002c7947 */ /* 0x000fea0003800000 */
.L_x_118:
[----:B------:R-:W-:Y:S01]  /*69a0*/  LOP3.LUT P0, RZ, R49, 0xff, RZ, 0xc0, !PT ;  /* 0x000000ff31ff7812 */ /* 0x000fe2000780c0ff */
[----:B------:R-:W-:-:S12]  /*69b0*/  BSSY.RECONVERGENT B0, `(.L_x_117) ;  /* 0x0000009000007945 */ /* 0x000fd80003800200 */
[----:B------:R-:W-:Y:S05]  /*69c0*/  @P0 BRA `(.L_x_119) ;  /* 0x0000000000140947 */ /* 0x000fea0003800000 */
[----:B------:R-:W3:Y:S02]  /*69d0*/  LDCU.64 UR4, c[0x0][0x888] ;  /* 0x00011100ff0477ac */ /* 0x000ee40008000a00 */
[----:B---3--:R-:W-:-:S04]  /*69e0*/  ISETP.NE.U32.AND P0, PT, RZ, UR4, PT ;  /* 0x00000004ff007c0c */ /* 0x008fc8000bf05070 */
[----:B------:R-:W-:-:S13]  /*69f0*/  ISETP.NE.AND.EX P0, PT, RZ, UR5, PT, P0 ;  /* 0x00000005ff007c0c */ /* 0x000fda000bf05300 */
[----:B------:R-:W-:Y:S05]  /*6a00*/  @!P0 EXIT ;  /* 0x000000000000894d */ /* 0x000fea0003800000 */
[----:B------:R-:W-:Y:S05]  /*6a10*/  BRA `(.L_x_120) ;  /* 0x0000000000087947 */ /* 0x000fea0003800000 */
.L_x_119:
[----:B------:R-:W-:-:S13]  /*6a20*/  FSETP.NEU.AND P0, PT, R30, RZ, PT ;  /* 0x000000ff1e00720b */ /* 0x000fda0003f0d000 */
[----:B------:R-:W-:Y:S05]  /*6a30*/  @!P0 EXIT ;  /* 0x000000000000894d */ /* 0x000fea0003800000 */
.L_x_120:
[----:B------:R-:W-:Y:S05]  /*6a40*/  BSYNC.RECONVERGENT B0 ;  /* 0x0000000000007941 */ /* 0x000fea0003800200 */
.L_x_117:
[----:B------:R-:W-:-:S04]  /*6a50*/  DEPBAR.LE SB0, 0x0 ;  /* 0x000080000000791a */ /* 0x000fc80000000000 */
[----:B------:R-:W-:Y:S05]  /*6a60*/  EXIT ;  /* 0x000000000000794d */ /* 0x000fea0003800000 */
.L_x_20:
[----:B--2---:R2:W1:Y:S02]  /*6a70*/  SYNCS.PHASECHK.TRANS64.TRYWAIT P0, [R2+URZ+0x200], R3 ;  /* 0x00020003020075a7 */ /* 0x00446400080011ff */
[----:B-1----:R-:W-:Y:S05]  /*6a80*/  @!P0 NANOSLEEP.SYNCS 0x989680 ;  /* 0x009896800000895d */ /* 0x002fea0003900000 */
[----:B------:R-:W1:Y:S02]  /*6a90*/  @!P0 SYNCS.PHASECHK.TRANS64 P0, [R2+URZ+0x200], R3 ;  /* 0x00020003020085a7 */ /* 0x000e6400080010ff */
[----:B-1----:R-:W-:Y:S05]  /*6aa0*/  @!P0 BRA `(.L_x_20) ;  /* 0xfffffffc00f08947 */ /* 0x002fea000383ffff */
[----:B------:R-:W-:Y:S05]  /*6ab0*/  BRA `(.L_x_121) ;  /* 0xffffffac00547947 */ /* 0x000fea000383ffff */
.L_x_23:
[----:B-1----:R-:W-:-:S07]  /*6ac0*/  MOV R2, UR33 ;  /* 0x0000002100027c02 */ /* 0x002fce0008000f00 */
.L_x_122:
[----:B-1----:R1:W2:Y:S02]  /*6ad0*/  SYNCS.PHASECHK.TRANS64.TRYWAIT P0, [R2+URZ+0xb0], R4 ;  /* 0x0000b004020075a7 */ /* 0x0022a400080011ff */
[----:B--2---:R-:W-:Y:S05]  /*6ae0*/  @!P0 NANOSLEEP.SYNCS 0x989680 ;  /* 0x009896800000895d */ /* 0x004fea0003900000 */
[----:B------:R-:W2:Y:S02]  /*6af0*/  @!P0 SYNCS.PHASECHK.TRANS64 P0, [R2+URZ+0xb0], R4 ;  /* 0x0000b004020085a7 */ /* 0x000ea400080010ff */
[----:B--2---:R-:W-:Y:S05]  /*6b00*/  @!P0 BRA `(.L_x_122) ;  /* 0xfffffffc00f08947 */ /* 0x004fea000383ffff */
[----:B------:R-:W-:Y:S05]  /*6b10*/  BRA `(.L_x_22) ;  /* 0xffffffac00a47947 */ /* 0x000fea000383ffff */
.L_x_29:
[----:B-1----:R-:W-:-:S07]  /*6b20*/  MOV R2, UR17 ;  /* 0x0000001100027c02 */ /* 0x002fce0008000f00 */
.L_x_123:
[----:B-1----:R1:W2:Y:S02]  /*6b30*/  SYNCS.PHASECHK.TRANS64.TRYWAIT P0, [R2+URZ+0xb0], R4 ;  /* 0x0000b004020075a7 */ /* 0x0022a400080011ff */
[----:B--2---:R-:W-:Y:S05]  /*6b40*/  @!P0 NANOSLEEP.SYNCS 0x989680 ;  /* 0x009896800000895d */ /* 0x004fea0003900000 */
[----:B------:R-:W2:Y:S02]  /*6b50*/  @!P0 SYNCS.PHASECHK.TRANS64 P0, [R2+URZ+0xb0], R4 ;  /* 0x0000b004020085a7 */ /* 0x000ea400080010ff */
[----:B--2---:R-:W-:Y:S05]  /*6b60*/  @!P0 BRA `(.L_x_123) ;  /* 0xfffffffc00f08947 */ /* 0x004fea000383ffff */
[----:B------:R-:W-:Y:S05]  /*6b70*/  BRA `(.L_x_28) ;  /* 0xffffffb0004c7947 */ /* 0x000fea000383ffff */
.L_x_33:
[----:B-1----:R1:W2:Y:S02]  /*6b80*/  SYNCS.PHASECHK.TRANS64.TRYWAIT P0, [R2+URZ+0x190], R3 ;  /* 0x00019003020075a7 */ /* 0x0022a400080011ff */
[----:B--2---:R-:W-:Y:S05]  /*6b90*/  @!P0 NANOSLEEP.SYNCS 0x989680 ;  /* 0x009896800000895d */ /* 0x004fea0003900000 */
[----:B------:R-:W2:Y:S02]  /*6ba0*/  @!P0 SYNCS.PHASECHK.TRANS64 P0, [R2+URZ+0x190], R3 ;  /* 0x00019003020085a7 */ /* 0x000ea400080010ff */
[----:B--2---:R-:W-:Y:S05]  /*6bb0*/  @!P0 BRA `(.L_x_33) ;  /* 0xfffffffc00f08947 */ /* 0x004fea000383ffff */
[----:B------:R-:W-:Y:S05]  /*6bc0*/  BRA `(.L_x_124) ;  /* 0xffffffb000dc7947 */ /* 0x000fea000383ffff */
.L_x_37:
[----:B----4-:R-:W-:-:S07]  /*6bd0*/  MOV R0, UR5 ;  /* 0x0000000500007c02 */ /* 0x010fce0008000f00 */
.L_x_125:
[----:B-1----:R1:W2:Y:S02]  /*6be0*/  SYNCS.PHASECHK.TRANS64.TRYWAIT P0, [R0+URZ], R2 ;  /* 0x00000002000075a7 */ /* 0x0022a400080011ff */
[----:B--2---:R-:W-:Y:S05]  /*6bf0*/  @!P0 NANOSLEEP.SYNCS 0x989680 ;  /* 0x009896800000895d */ /* 0x004fea0003900000 */
[----:B------:R-:W2:Y:S02]  /*6c00*/  @!P0 SYNCS.PHASECHK.TRANS64 P0, [R0+URZ], R2 ;  /* 0x00000002000085a7 */ /* 0x000ea400080010ff */
[----:B--2---:R-:W-:Y:S05]  /*6c10*/  @!P0 BRA `(.L_x_125) ;  /* 0xfffffffc00f08947 */ /* 0x004fea000383ffff */
[----:B------:R-:W-:Y:S05]  /*6c20*/  BRA `(.L_x_126) ;  /* 0xffffffb8004c7947 */ /* 0x000fea000383ffff */
.L_x_38:
[----:B----4-:R-:W-:-:S07]  /*6c30*/  MOV R0, UR5 ;  /* 0x0000000500007c02 */ /* 0x010fce0008000f00 */
.L_x_127:
[----:B-1----:R1:W2:Y:S02]  /*6c40*/  SYNCS.PHASECHK.TRANS64.TRYWAIT P0, [R0+URZ], R3 ;  /* 0x00000003000075a7 */ /* 0x0022a400080011ff */
[----:B--2---:R-:W-:Y:S05]  /*6c50*/  @!P0 NANOSLEEP.SYNCS 0x989680 ;  /* 0x009896800000895d */ /* 0x004fea0003900000 */
[----:B------:R-:W2:Y:S02]  /*6c60*/  @!P0 SYNCS.PHASECHK.TRANS64 P0, [R0+URZ], R3 ;  /* 0x00000003000085a7 */ /* 0x000ea400080010ff */
[----:B--2---:R-:W-:Y:S05]  /*6c70*/  @!P0 BRA `(.L_x_127) ;  /* 0xfffffffc00f08947 */ /* 0x004fea000383ffff */
[----:B------:R-:W-:Y:S05]  /*6c80*/  BRA `(.L_x_128) ;  /* 0xffffffb800587947 */ /* 0x000fea000383ffff */
.L_x_39:
[----:B----4-:R-:W-:-:S07]  /*6c90*/  MOV R0, UR5 ;  /* 0x0000000500007c02 */ /* 0x010fce0008000f00 */
.L_x_129:
[----:B-1----:R1:W2:Y:S02]  /*6ca0*/  SYNCS.PHASECHK.TRANS64.TRYWAIT P0, [R0+URZ], R3 ;  /* 0x00000003000075a7 */ /* 0x0022a400080011ff */
[----:B--2---:R-:W-:Y:S05]  /*6cb0*/  @!P0 NANOSLEEP.SYNCS 0x989680 ;  /* 0x009896800000895d */ /* 0x004fea0003900000 */
[----:B------:R-:W2:Y:S02]  /*6cc0*/  @!P0 SYNCS.PHASECHK.TRANS64 P0, [R0+URZ], R3 ;  /* 0x00000003000085a7 */ /* 0x000ea400080010ff */
[----:B--2---:R-:W-:Y:S05]  /*6cd0*/  @!P0 BRA `(.L_x_129) ;  /* 0xfffffffc00f08947 */ /* 0x004fea000383ffff */
[----:B------:R-:W-:Y:S05]  /*6ce0*/  BRA `(.L_x_130) ;  /* 0xffffffb800647947 */ /* 0x000fea000383ffff */
.L_x_40:
[----:B----4-:R-:W-:-:S07]  /*6cf0*/  MOV R0, UR5 ;  /* 0x0000000500007c02 */ /* 0x010fce0008000f00 */
.L_x_131:
[----:B-1----:R1:W2:Y:S02]  /*6d00*/  SYNCS.PHASECHK.TRANS64.TRYWAIT P0, [R0+URZ], R3 ;  /* 0x00000003000075a7 */ /* 0x0022a400080011ff */
[----:B--2---:R-:W-:Y:S05]  /*6d10*/  @!P0 NANOSLEEP.SYNCS 0x989680 ;  /* 0x009896800000895d */ /* 0x004fea0003900000 */
[----:B------:R-:W2:Y:S02]  /*6d20*/  @!P0 SYNCS.PHASECHK.TRANS64 P0, [R0+URZ], R3 ;  /* 0x00000003000085a7 */ /* 0x000ea400080010ff */
[----:B--2---:R-:W-:Y:S05]  /*6d30*/  @!P0 BRA `(.L_x_131) ;  /* 0xfffffffc00f08947 */ /* 0x004fea000383ffff */
[----:B------:R-:W-:Y:S05]  /*6d40*/  BRA `(.L_x_132) ;  /* 0xffffffb800707947 */ /* 0x000fea000383ffff */
.L_x_41:
[----:B----4-:R-:W-:-:S07]  /*6d50*/  MOV R0, UR5 ;  /* 0x0000000500007c02 */ /* 0x010fce0008000f00 */
.L_x_133:
[----:B-1----:R1:W2:Y:S02]  /*6d60*/  SYNCS.PHASECHK.TRANS64.TRYWAIT P0, [R0+URZ], R3 ;  /* 0x00000003000075a7 */ /* 0x0022a400080011ff */
[----:B--2---:R-:W-:Y:S05]  /*6d70*/  @!P0 NANOSLEEP.SYNCS 0x989680 ;  /* 0x009896800000895d */ /* 0x004fea0003900000 */
[----:B------:R-:W2:Y:S02]  /*6d80*/  @!P0 SYNCS.PHASECHK.TRANS64 P0, [R0+URZ], R3 ;  /* 0x00000003000085a7 */ /* 0x000ea400080010ff */
[----:B--2---:R-:W-:Y:S05]  /*6d90*/  @!P0 BRA `(.L_x_133) ;  /* 0xfffffffc00f08947 */ /* 0x004fea000383ffff */
[----:B------:R-:W-:Y:S05]  /*6da0*/  BRA `(.L_x_134) ;  /* 0xffffffb8007c7947 */ /* 0x000fea000383ffff */
.L_x_42:
[----:B----4-:R-:W-:-:S07]  /*6db0*/  MOV R0, UR5 ;  /* 0x0000000500007c02 */ /* 0x010fce0008000f00 */
.L_x_135:
[----:B-1----:R1:W2:Y:S02]  /*6dc0*/  SYNCS.PHASECHK.TRANS64.TRYWAIT P0, [R0+URZ], R3 ;  /* 0x00000003000075a7 */ /* 0x0022a400080011ff */
[----:B--2---:R-:W-:Y:S05]  /*6dd0*/  @!P0 NANOSLEEP.SYNCS 0x989680 ;  /* 0x009896800000895d */ /* 0x004fea0003900000 */
[----:B------:R-:W2:Y:S02]  /*6de0*/  @!P0 SYNCS.PHASECHK.TRANS64 P0, [R0+URZ], R3 ;  /* 0x00000003000085a7 */ /* 0x000ea400080010ff */
[----:B--2---:R-:W-:Y:S05]  /*6df0*/  @!P0 BRA `(.L_x_135) ;  /* 0xfffffffc00f08947 */ /* 0x004fea000383ffff */
[----:B------:R-:W-:Y:S05]  /*6e00*/  BRA `(.L_x_136) ;  /* 0xffffffb800887947 */ /* 0x000fea000383ffff */
.L_x_43:
[----:B----4-:R-:W-:-:S07]  /*6e10*/  MOV R0, UR5 ;  /* 0x0000000500007c02 */ /* 0x010fce0008000f00 */
.L_x_137:
[----:B-1----:R1:W2:Y:S02]  /*6e20*/  SYNCS.PHASECHK.TRANS64.TRYWAIT P0, [R0+URZ], R3 ;  /* 0x00000003000075a7 */ /* 0x0022a400080011ff */
[----:B--2---:R-:W-:Y:S05]  /*6e30*/  @!P0 NANOSLEEP.SYNCS 0x989680 ;  /* 0x009896800000895d */ /* 0x004fea0003900000 */
[----:B------:R-:W2:Y:S02]  /*6e40*/  @!P0 SYNCS.PHASECHK.TRANS64 P0, [R0+URZ], R3 ;  /* 0x00000003000085a7 */ /* 0x000ea400080010ff */
[----:B--2---:R-:W-:Y:S05]  /*6e50*/  @!P0 BRA `(.L_x_137) ;  /* 0xfffffffc00f08947 */ /* 0x004fea000383ffff */
[----:B------:R-:W-:Y:S05]  /*6e60*/  BRA `(.L_x_138) ;  /* 0xffffffb800947947 */ /* 0x000fea000383ffff */
.L_x_44:
[----:B----4-:R-:W-:-:S07]  /*6e70*/  MOV R0, UR5 ;  /* 0x0000000500007c02 */ /* 0x010fce0008000f00 */
.L_x_139:
[----:B-1----:R1:W2:Y:S02]  /*6e80*/  SYNCS.PHASECHK.TRANS64.TRYWAIT P0, [R0+URZ], R3 ;  /* 0x00000003000075a7 */ /* 0x0022a400080011ff */
[----:B--2---:R-:W-:Y:S05]  /*6e90*/  @!P0 NANOSLEEP.SYNCS 0x989680 ;  /* 0x009896800000895d */ /* 0x004fea0003900000 */
[----:B------:R-:W2:Y:S02]  /*6ea0*/  @!P0 SYNCS.PHASECHK.TRANS64 P0, [R0+URZ], R3 ;  /* 0x00000003000085a7 */ /* 0x000ea400080010ff */
[----:B--2---:R-:W-:Y:S05]  /*6eb0*/  @!P0 BRA `(.L_x_139) ;  /* 0xfffffffc00f08947 */ /* 0x004fea000383ffff */
[----:B------:R-:W-:Y:S05]  /*6ec0*/  BRA `(.L_x_140) ;  /* 0xffffffb800a07947 */ /* 0x000fea000383ffff */
.L_x_45:
[----:B----4-:R-:W-:-:S07]  /*6ed0*/  MOV R0, UR5 ;  /* 0x0000000500007c02 */ /* 0x010fce0008000f00 */
.L_x_141:
[----:B-1----:R1:W2:Y:S02]  /*6ee0*/  SYNCS.PHASECHK.TRANS64.TRYWAIT P0, [R0+URZ], R3 ;  /* 0x00000003000075a7 */ /* 0x0022a400080011ff */
[----:B--2---:R-:W-:Y:S05]  /*6ef0*/  @!P0 NANOSLEEP.SYNCS 0x989680 ;  /* 0x009896800000895d */ /* 0x004fea0003900000 */
[----:B------:R-:W2:Y:S02]  /*6f00*/  @!P0 SYNCS.PHASECHK.TRANS64 P0, [R0+URZ], R3 ;  /* 0x00000003000085a7 */ /* 0x000ea400080010ff */
[----:B--2---:R-:W-:Y:S05]  /*6f10*/  @!P0 BRA `(.L_x_141) ;  /* 0xfffffffc00f08947 */ /* 0x004fea000383ffff */
[----:B------:R-:W-:Y:S05]  /*6f20*/  BRA `(.L_x_142) ;  /* 0xffffffb800ac7947 */ /* 0x000fea000383ffff */
.L_x_46:
[----:B----4-:R-:W-:-:S07]  /*6f30*/  MOV R0, UR5 ;  /* 0x0000000500007c02 */ /* 0x010fce0008000f00 */
.L_x_143:
[----:B-1----:R1:W2:Y:S02]  /*6f40*/  SYNCS.PHASECHK.TRANS64.TRYWAIT P0, [R0+URZ], R3 ;  /* 0x00000003000075a7 */ /* 0x0022a400080011ff */
[----:B--2---:R-:W-:Y:S05]  /*6f50*/  @!P0 NANOSLEEP.SYNCS 0x989680 ;  /* 0x009896800000895d */ /* 0x004fea0003900000 */
[----:B------:R-:W2:Y:S02]  /*6f60*/  @!P0 SYNCS.PHASECHK.TRANS64 P0, [R0+URZ], R3 ;  /* 0x00000003000085a7 */ /* 0x000ea400080010ff */
[----:B--2---:R-:W-:Y:S05]  /*6f70*/  @!P0 BRA `(.L_x_143) ;  /* 0xfffffffc00f08947 */ /* 0x004fea000383ffff */
[----:B------:R-:W-:Y:S05]  /*6f80*/  BRA `(.L_x_144) ;  /* 0xffffffb800b87947 */ /* 0x000fea000383ffff */
.L_x_47:
[----:B----4-:R-:W-:-:S07]  /*6f90*/  MOV R0, UR5 ;  /* 0x0000000500007c02 */ /* 0x010fce0008000f00 */
.L_x_145:
[----:B-1----:R1:W2:Y:S02]  /*6fa0*/  SYNCS.PHASECHK.TRANS64.TRYWAIT P0, [R0+URZ], R3 ;  /* 0x00000003000075a7 */ /* 0x0022a400080011ff */
[----:B--2---:R-:W-:Y:S05]  /*6fb0*/  @!P0 NANOSLEEP.SYNCS 0x989680 ;  /* 0x009896800000895d */ /* 0x004fea0003900000 */
[----:B------:R-:W2:Y:S02]  /*6fc0*/  @!P0 SYNCS.PHASECHK.TRANS64 P0, [R0+URZ], R3 ;  /* 0x00000003000085a7 */ /* 0x000ea400080010ff */
[----:B--2---:R-:W-:Y:S05]  /*6fd0*/  @!P0 BRA `(.L_x_145) ;  /* 0xfffffffc00f08947 */ /* 0x004fea000383ffff */
[----:B------:R-:W-:Y:S05]  /*6fe0*/  BRA `(.L_x_146) ;  /* 0xffffffb800c47947 */ /* 0x000fea000383ffff */
.L_x_48:
[----:B----4-:R-:W-:-:S07]  /*6ff0*/  MOV R0, UR5 ;  /* 0x0000000500007c02 */ /* 0x010fce0008000f00 */
.L_x_147:
[----:B-1----:R1:W2:Y:S02]  /*7000*/  SYNCS.PHASECHK.TRANS64.TRYWAIT P0, [R0+URZ], R3 ;  /* 0x00000003000075a7 */ /* 0x0022a400080011ff */
[----:B--2---:R-:W-:Y:S05]  /*7010*/  @!P0 NANOSLEEP.SYNCS 0x989680 ;  /* 0x009896800000895d */ /* 0x004fea0003900000 */
[----:B------:R-:W2:Y:S02]  /*7020*/  @!P0 SYNCS.PHASECHK.TRANS64 P0, [R0+URZ], R3 ;  /* 0x00000003000085a7 */ /* 0x000ea400080010ff */
[----:B--2---:R-:W-:Y:S05]  /*7030*/  @!P0 BRA `(.L_x_147) ;  /* 0xfffffffc00f08947 */ /* 0x004fea000383ffff */
[----:B------:R-:W-:Y:S05]  /*7040*/  BRA `(.L_x_148) ;  /* 0xffffffb800d07947 */ /* 0x000fea000383ffff */
.L_x_49:
[----:B----4-:R-:W-:-:S07]  /*7050*/  MOV R0, UR5 ;  /* 0x0000000500007c02 */ /* 0x010fce0008000f00 */
.L_x_149:
[----:B-1----:R1:W2:Y:S02]  /*7060*/  SYNCS.PHASECHK.TRANS64.TRYWAIT P0, [R0+URZ], R3 ;  /* 0x00000003000075a7 */ /* 0x0022a400080011ff */
[----:B--2---:R-:W-:Y:S05]  /*7070*/  @!P0 NANOSLEEP.SYNCS 0x989680 ;  /* 0x009896800000895d */ /* 0x004fea0003900000 */
[----:B------:R-:W2:Y:S02]  /*7080*/  @!P0 SYNCS.PHASECHK.TRANS64 P0, [R0+URZ], R3 ;  /* 0x00000003000085a7 */ /* 0x000ea400080010ff */
[----:B--2---:R-:W-:Y:S05]  /*7090*/  @!P0 BRA `(.L_x_149) ;  /* 0xfffffffc00f08947 */ /* 0x004fea000383ffff */
[----:B------:R-:W-:Y:S05]  /*70a0*/  BRA `(.L_x_150) ;  /* 0xffffffb800dc7947 */ /* 0x000fea000383ffff */
.L_x_50:
[----:B----4-:R-:W-:-:S07]  /*70b0*/  MOV R0, UR5 ;  /* 0x0000000500007c02 */ /* 0x010fce0008000f00 */
.L_x_151:
[----:B-1----:R1:W2:Y:S02]  /*70c0*/  SYNCS.PHASECHK.TRANS64.TRYWAIT P0, [R0+URZ], R3 ;  /* 0x00000003000075a7 */ /* 0x0022a400080011ff */
[----:B--2---:R-:W-:Y:S05]  /*70d0*/  @!P0 NANOSLEEP.SYNCS 0x989680 ;  /* 0x009896800000895d */ /* 0x004fea0003900000 */
[----:B------:R-:W2:Y:S02]  /*70e0*/  @!P0 SYNCS.PHASECHK.TRANS64 P0, [R0+URZ], R3 ;  /* 0x00000003000085a7 */ /* 0x000ea400080010ff */
[----:B--2---:R-:W-:Y:S05]  /*70f0*/  @!P0 BRA `(.L_x_151) ;  /* 0xfffffffc00f08947 */ /* 0x004fea000383ffff */
[----:B------:R-:W-:Y:S05]  /*7100*/  BRA `(.L_x_152) ;  /* 0xffffffb800e87947 */ /* 0x000fea000383ffff */
.L_x_51:
[----:B----4-:R-:W-:-:S07]  /*7110*/  MOV R0, UR5 ;  /* 0x0000000500007c02 */ /* 0x010fce0008000f00 */
.L_x_153:
[----:B-1----:R1:W2:Y:S02]  /*7120*/  SYNCS.PHASECHK.TRANS64.TRYWAIT P0, [R0+URZ], R3 ;  /* 0x00000003000075a7 */ /* 0x0022a400080011ff */
[----:B--2---:R-:W-:Y:S05]  /*7130*/  @!P0 NANOSLEEP.SYNCS 0x989680 ;  /* 0x009896800000895d */ /* 0x004fea0003900000 */
[----:B------:R-:W2:Y:S02]  /*7140*/  @!P0 SYNCS.PHASECHK.TRANS64 P0, [R0+URZ], R3 ;  /* 0x00000003000085a7 */ /* 0x000ea400080010ff */
[----:B--2---:R-:W-:Y:S05]  /*7150*/  @!P0 BRA `(.L_x_153) ;  /* 0xfffffffc00f08947 */ /* 0x004fea000383ffff */
[----:B------:R-:W-:Y:S05]  /*7160*/  BRA `(.L_x_154) ;  /* 0xffffffb800f47947 */ /* 0x000fea000383ffff */
.L_x_52:
[----:B----4-:R-:W-:-:S07]  /*7170*/  MOV R0, UR5 ;  /* 0x0000000500007c02 */ /* 0x010fce0008000f00 */
.L_x_155:
[----:B-1----:R1:W2:Y:S02]  /*7180*/  SYNCS.PHASECHK.TRANS64.TRYWAIT P0, [R0+URZ], R3 ;  /* 0x00000003000075a7 */ /* 0x0022a400080011ff */
[----:B--2---:R-:W-:Y:S05]  /*7190*/  @!P0 NANOSLEEP.SYNCS 0x989680 ;  /* 0x009896800000895d */ /* 0x004fea0003900000 */
[----:B------:R-:W2:Y:S02]  /*71a0*/  @!P0 SYNCS.PHASECHK.TRANS64 P0, [R0+URZ], R3 ;  /* 0x00000003000085a7 */ /* 0x000ea400080010ff */
[----:B--2---:R-:W-:Y:S05]  /*71b0*/  @!P0 BRA `(.L_x_155) ;  /* 0xfffffffc00f08947 */ /* 0x004fea000383ffff */
[----:B------:R-:W-:Y:S05]  /*71c0*/  BRA `(.L_x_156) ;  /* 0xffffffbc00007947 */ /* 0x000fea000383ffff */
.L_x_53:
[----:B----4-:R-:W-:-:S07]  /*71d0*/  MOV R0, UR5 ;  /* 0x0000000500007c02 */ /* 0x010fce0008000f00 */
.L_x_157:
[----:B-1----:R1:W2:Y:S02]  /*71e0*/  SYNCS.PHASECHK.TRANS64.TRYWAIT P0, [R0+URZ], R3 ;  /* 0x00000003000075a7 */ /* 0x0022a400080011ff */
[----:B--2---:R-:W-:Y:S05]  /*71f0*/  @!P0 NANOSLEEP.SYNCS 0x989680 ;  /* 0x009896800000895d */ /* 0x004fea0003900000 */
[----:B------:R-:W2:Y:S02]  /*7200*/  @!P0 SYNCS.PHASECHK.TRANS64 P0, [R0+URZ], R3 ;  /* 0x00000003000085a7 */ /* 0x000ea400080010ff */
[----:B--2---:R-:W-:Y:S05]  /*7210*/  @!P0 BRA `(.L_x_157) ;  /* 0xfffffffc00f08947 */ /* 0x004fea000383ffff */
[----:B------:R-:W-:Y:S05]  /*7220*/  BRA `(.L_x_158) ;  /* 0xffffffbc000c7947 */ /* 0x000fea000383ffff */
.L_x_54:
[----:B----4-:R-:W-:-:S07]  /*7230*/  MOV R0, UR5 ;  /* 0x0000000500007c02 */ /* 0x010fce0008000f00 */
.L_x_159:
[----:B-1----:R1:W2:Y:S02]  /*7240*/  SYNCS.PHASECHK.TRANS64.TRYWAIT P0, [R0+URZ], R3 ;  /* 0x00000003000075a7 */ /* 0x0022a400080011ff */
[----:B--2---:R-:W-:Y:S05]  /*7250*/  @!P0 NANOSLEEP.SYNCS 0x989680 ;  /* 0x009896800000895d */ /* 0x004fea0003900000 */
[----:B------:R-:W2:Y:S02]  /*7260*/  @!P0 SYNCS.PHASECHK.TRANS64 P0, [R0+URZ], R3 ;  /* 0x00000003000085a7 */ /* 0x000ea400080010ff */
[----:B--2---:R-:W-:Y:S05]  /*7270*/  @!P0 BRA `(.L_x_159) ;  /* 0xfffffffc00f08947 */ /* 0x004fea000383ffff */
[----:B------:R-:W-:Y:S05]  /*7280*/  BRA `(.L_x_160) ;  /* 0xffffffbc00187947 */ /* 0x000fea000383ffff */
.L_x_55:
[----:B----4-:R-:W-:-:S07]  /*7290*/  MOV R0, UR5 ;  /* 0x0000000500007c02 */ /* 0x010fce0008000f00 */
.L_x_161:
[----:B-1----:R1:W2:Y:S02]  /*72a0*/  SYNCS.PHASECHK.TRANS64.TRYWAIT P0, [R0+URZ], R3 ;  /* 0x00000003000075a7 */ /* 0x0022a400080011ff */
[----:B--2---:R-:W-:Y:S05]  /*72b0*/  @!P0 NANOSLEEP.SYNCS 0x989680 ;  /* 0x009896800000895d */ /* 0x004fea0003900000 */
[----:B------:R-:W2:Y:S02]  /*72c0*/  @!P0 SYNCS.PHASECHK.TRANS64 P0, [R0+URZ], R3 ;  /* 0x00000003000085a7 */ /* 0x000ea400080010ff */
[----:B--2---:R-:W-:Y:S05]  /*72d0*/  @!P0 BRA `(.L_x_161) ;  /* 0xfffffffc00f08947 */ /* 0x004fea000383ffff */
[----:B------:R-:W-:Y:S05]  /*72e0*/  BRA `(.L_x_162) ;  /* 0xffffffbc00247947 */ /* 0x000fea000383ffff */
.L_x_56:
[----:B----4-:R-:W-:-:S07]  /*72f0*/  MOV R0, UR5 ;  /* 0x0000000500007c02 */ /* 0x010fce0008000f00 */
.L_x_163:
[----:B-1----:R1:W2:Y:S02]  /*7300*/  SYNCS.PHASECHK.TRANS64.TRYWAIT P0, [R0+URZ], R3 ;  /* 0x00000003000075a7 */ /* 0x0022a400080011ff */
[----:B--2---:R-:W-:Y:S05]  /*7310*/  @!P0 NANOSLEEP.SYNCS 0x989680 ;  /* 0x009896800000895d */ /* 0x004fea0003900000 */
[----:B------:R-:W2:Y:S02]  /*7320*/  @!P0 SYNCS.PHASECHK.TRANS64 P0, [R0+URZ], R3 ;  /* 0x00000003000085a7 */ /* 0x000ea400080010ff */
[----:B--2---:R-:W-:Y:S05]  /*7330*/  @!P0 BRA `(.L_x_163) ;  /* 0xfffffffc00f08947 */ /* 0x004fea000383ffff */
[----:B------:R-:W-:Y:S05]  /*7340*/  BRA `(.L_x_164) ;  /* 0xffffffbc00307947 */ /* 0x000fea000383ffff */
.L_x_57:
[----:B----4-:R-:W-:-:S07]  /*7350*/  MOV R0, UR5 ;  /* 0x0000000500007c02 */ /* 0x010fce0008000f00 */
.L_x_165:
[----:B-1----:R1:W2:Y:S02]  /*7360*/  SYNCS.PHASECHK.TRANS64.TRYWAIT P0, [R0+URZ], R3 ;  /* 0x00000003000075a7 */ /* 0x0022a400080011ff */
[----:B--2---:R-:W-:Y:S05]  /*7370*/  @!P0 NANOSLEEP.SYNCS 0x989680 ;  /* 0x009896800000895d */ /* 0x004fea0003900000 */
[----:B------:R-:W2:Y:S02]  /*7380*/  @!P0 SYNCS.PHASECHK.TRANS64 P0, [R0+URZ], R3 ;  /* 0x00000003000085a7 */ /* 0x000ea400080010ff */
[----:B--2---:R-:W-:Y:S05]  /*7390*/  @!P0 BRA `(.L_x_165) ;  /* 0xfffffffc00f08947 */ /* 0x004fea000383ffff */
[----:B------:R-:W-:Y:S05]  /*73a0*/  BRA `(.L_x_166) ;  /* 0xffffffbc003c7947 */ /* 0x000fea000383ffff */
.L_x_60:
[----:B-1----:R1:W2:Y:S02]  /*73b0*/  SYNCS.PHASECHK.TRANS64.TRYWAIT P0, [R0+URZ+0x1f0], R4 ;  /* 0x0001f004000075a7 */ /* 0x0022a400080011ff */
[----:B--2---:R-:W-:Y:S05]  /*73c0*/  @!P0 NANOSLEEP.SYNCS 0x989680 ;  /* 0x009896800000895d */ /* 0x004fea0003900000 */
[----:B------:R-:W2:Y:S02]  /*73d0*/  @!P0 SYNCS.PHASECHK.TRANS64 P0, [R0+URZ+0x1f0], R4 ;  /* 0x0001f004000085a7 */ /* 0x000ea400080010ff */
[----:B--2---:R-:W-:Y:S05]  /*73e0*/  @!P0 BRA `(.L_x_60) ;  /* 0xfffffffc00f08947 */ /* 0x004fea000383ffff */
[----:B------:R-:W-:Y:S05]  /*73f0*/  BRA `(.L_x_167) ;  /* 0xffffffbc00987947 */ /* 0x000fea000383ffff */
.L_x_61:
[----:B------:R-:W-:-:S07]  /*7400*/  MOV R0, UR5 ;  /* 0x0000000500007c02 */ /* 0x000fce0008000f00 */
.L_x_168:
[----:B-1----:R1:W2:Y:S02]  /*7410*/  SYNCS.PHASECHK.TRANS64.TRYWAIT P0, [R0+URZ+0x1a0], R5 ;  /* 0x0001a005000075a7 */ /* 0x0022a400080011ff */
[----:B--2---:R-:W-:Y:S05]  /*7420*/  @!P0 NANOSLEEP.SYNCS 0x989680 ;  /* 0x009896800000895d */ /* 0x004fea0003900000 */
[----:B------:R-:W2:Y:S02]  /*7430*/  @!P0 SYNCS.PHASECHK.TRANS64 P0, [R0+URZ+0x1a0], R5 ;  /* 0x0001a005000085a7 */ /* 0x000ea400080010ff */
[----:B--2---:R-:W-:Y:S05]  /*7440*/  @!P0 BRA `(.L_x_168) ;  /* 0xfffffffc00f08947 */ /* 0x004fea000383ffff */
[----:B------:R-:W-:Y:S05]  /*7450*/  BRA `(.L_x_169) ;  /* 0xffffffbc00a87947 */ /* 0x000fea000383ffff */
.L_x_62:
[----:B-1----:R1:W2:Y:S02]  /*7460*/  SYNCS.PHASECHK.TRANS64.TRYWAIT P1, [R0+URZ+0x190], R4 ;  /* 0x00019004000075a7 */ /* 0x0022a400080211ff */
[----:B--2---:R-:W-:Y:S05]  /*7470*/  @!P1 NANOSLEEP.SYNCS 0x989680 ;  /* 0x009896800000995d */ /* 0x004fea0003900000 */
[----:B------:R-:W2:Y:S02]  /*7480*/  @!P1 SYNCS.PHASECHK.TRANS64 P1, [R0+URZ+0x190], R4 ;  /* 0x00019004000095a7 */ /* 0x000ea400080210ff */
[----:B--2---:R-:W-:Y:S05]  /*7490*/  @!P1 BRA `(.L_x_62) ;  /* 0xfffffffc00f09947 */ /* 0x004fea000383ffff */
[----:B------:R-:W-:Y:S05]  /*74a0*/  BRA `(.L_x_170) ;  /* 0xffffffbc00d87947 */ /* 0x000fea000383ffff */
.L_x_65:
[----:B------:R-:W-:-:S07]  /*74b0*/  MOV R0, UR5 ;  /* 0x0000000500007c02 */ /* 0x000fce0008000f00 */
.L_x_171:
[----:B-1----:R1:W2:Y:S02]  /*74c0*/  SYNCS.PHASECHK.TRANS64.TRYWAIT P0, [R0+URZ+0x1a0], R2 ;  /* 0x0001a002000075a7 */ /* 0x0022a400080011ff */
[----:B--2---:R-:W-:Y:S05]  /*74d0*/  @!P0 NANOSLEEP.SYNCS 0x989680 ;  /* 0x009896800000895d */ /* 0x004fea0003900000 */
[----:B------:R-:W2:Y:S02]  /*74e0*/  @!P0 SYNCS.PHASECHK.TRANS64 P0, [R0+URZ+0x1a0], R2 ;  /* 0x0001a002000085a7 */ /* 0x000ea400080010ff */
[----:B--2---:R-:W-:Y:S05]  /*74f0*/  @!P0 BRA `(.L_x_171) ;  /* 0xfffffffc00f08947 */ /* 0x004fea000383ffff */
[----:B------:R-:W-:Y:S05]  /*7500*/  BRA `(.L_x_64) ;  /* 0xffffffc0002c7947 */ /* 0x000fea000383ffff */
.L_x_72:
[----:B-1----:R1:W2:Y:S02]  /*7510*/  SYNCS.PHASECHK.TRANS64.TRYWAIT P1, [R0+URZ+0x190], R2 ;  /* 0x00019002000075a7 */ /* 0x0022a400080211ff */
[----:B--2---:R-:W-:Y:S05]  /*7520*/  @!P1 NANOSLEEP.SYNCS 0x989680 ;  /* 0x009896800000995d */ /* 0x004fea0003900000 */
[----:B------:R-:W2:Y:S02]  /*7530*/  @!P1 SYNCS.PHASECHK.TRANS64 P1, [R0+URZ+0x190], R2 ;  /* 0x00019002000095a7 */ /* 0x000ea400080210ff */
[----:B--2---:R-:W-:Y:S05]  /*7540*/  @!P1 BRA `(.L_x_72) ;  /* 0xfffffffc00f09947 */ /* 0x004fea000383ffff */
[----:B------:R-:W-:Y:S05]  /*7550*/  BRA `(.L_x_172) ;  /* 0xffffffc4009c7947 */ /* 0x000fea000383ffff */
.L_x_73:
[----:B------:R-:W-:-:S07]  /*7560*/  MOV R2, UR7 ;  /* 0x0000000700027c02 */ /* 0x000fce0008000f00 */
.L_x_173:
[----:B-1----:R1:W2:Y:S02]  /*7570*/  SYNCS.PHASECHK.TRANS64.TRYWAIT P0, [R2+URZ+0x1d0], R0 ;  /* 0x0001d000020075a7 */ /* 0x0022a400080011ff */
[----:B--2---:R-:W-:Y:S05]  /*7580*/  @!P0 NANOSLEEP.SYNCS 0x989680 ;  /* 0x009896800000895d */ /* 0x004fea0003900000 */
[----:B------:R-:W2:Y:S02]  /*7590*/  @!P0 SYNCS.PHASECHK.TRANS64 P0, [R2+URZ+0x1d0], R0 ;  /* 0x0001d000020085a7 */ /* 0x000ea400080010ff */
[----:B--2---:R-:W-:Y:S05]  /*75a0*/  @!P0 BRA `(.L_x_173) ;  /* 0xfffffffc00f08947 */ /* 0x004fea000383ffff */
[----:B------:R-:W-:Y:S05]  /*75b0*/  BRA `(.L_x_174) ;  /* 0xffffffc400ec7947 */ /* 0x000fea000383ffff */
.L_x_76:
[----:B------:R-:W-:Y:S07]  /*75c0*/  MOV R0, UR6 ;  /* 0x0000000600007c02 */ /* 0x000fee0008000f00 */
.L_x_175:
[----:B-1----:R1:W2:Y:S02]  /*75d0*/  SYNCS.PHASECHK.TRANS64.TRYWAIT P0, [R0+URZ], R2 ;  /* 0x00000002000075a7 */ /* 0x0022a400080011ff */
[----:B--2---:R-:W-:Y:S05]  /*75e0*/  @!P0 NANOSLEEP.SYNCS 0x989680 ;  /* 0x009896800000895d */ /* 0x004fea0003900000 */
[----:B------:R-:W2:Y:S02]  /*75f0*/  @!P0 SYNCS.PHASECHK.TRANS64 P0, [R0+URZ], R2 ;  /* 0x00000002000085a7 */ /* 0x000ea400080010ff */
[----:B--2---:R-:W-:Y:S05]  /*7600*/  @!P0 BRA `(.L_x_175) ;  /* 0xfffffffc00f08947 */ /* 0x004fea000383ffff */
[----:B------:R-:W-:Y:S05]  /*7610*/  BRA `(.L_x_75) ;  /* 0xffffffc800087947 */ /* 0x000fea000383ffff */
.L_x_79:
[----:B------:R-:W-:-:S07]  /*7620*/  MOV R0, UR6 ;  /* 0x0000000600007c02 */ /* 0x000fce0008000f00 */
.L_x_176:
[----:B--2---:R2:W4:Y:S02]  /*7630*/  SYNCS.PHASECHK.TRANS64.TRYWAIT P0, [R0+URZ], R2 ;  /* 0x00000002000075a7 */ /* 0x00452400080011ff */
[----:B----4-:R-:W-:Y:S05]  /*7640*/  @!P0 NANOSLEEP.SYNCS 0x989680 ;  /* 0x009896800000895d */ /* 0x010fea0003900000 */
[----:B------:R-:W4:Y:S02]  /*7650*/  @!P0 SYNCS.PHASECHK.TRANS64 P0, [R0+URZ], R2 ;  /* 0x00000002000085a7 */ /* 0x000f2400080010ff */
[----:B----4-:R-:W-:Y:S05]  /*7660*/  @!P0 BRA `(.L_x_176) ;  /* 0xfffffffc00f08947 */ /* 0x010fea000383ffff */
[----:B------:R-:W-:Y:S05]  /*7670*/  BRA `(.L_x_177) ;  /* 0xffffffc800e47947 */ /* 0x000fea000383ffff */
.L_x_80:
[----:B------:R-:W-:-:S07]  /*7680*/  MOV R0, UR6 ;  /* 0x0000000600007c02 */ /* 0x000fce0008000f00 */
.L_x_178:
[----:B-1----:R1:W2:Y:S02]  /*7690*/  SYNCS.PHASECHK.TRANS64.TRYWAIT P0, [R0+URZ], R3 ;  /* 0x00000003000075a7 */ /* 0x0022a400080011ff */
[----:B--2---:R-:W-:Y:S05]  /*76a0*/  @!P0 NANOSLEEP.SYNCS 0x989680 ;  /* 0x009896800000895d */ /* 0x004fea0003900000 */
[----:B------:R-:W2:Y:S02]  /*76b0*/  @!P0 SYNCS.PHASECHK.TRANS64 P0, [R0+URZ], R3 ;  /* 0x00000003000085a7 */ /* 0x000ea400080010ff */
[----:B--2---:R-:W-:Y:S05]  /*76c0*/  @!P0 BRA `(.L_x_178) ;  /* 0xfffffffc00f08947 */ /* 0x004fea000383ffff */
[----:B------:R-:W-:Y:S05]  /*76d0*/  BRA `(.L_x_179) ;  /* 0xffffffc800f07947 */ /* 0x000fea000383ffff */
.L_x_81:
[----:B------:R-:W-:-:S07]  /*76e0*/  MOV R0, UR6 ;  /* 0x0000000600007c02 */ /* 0x000fce0008000f00 */
.L_x_180:
[----:B-1----:R1:W2:Y:S02]  /*76f0*/  SYNCS.PHASECHK.TRANS64.TRYWAIT P0, [R0+URZ], R3 ;  /* 0x00000003000075a7 */ /* 0x0022a400080011ff */
[----:B--2---:R-:W-:Y:S05]  /*7700*/  @!P0 NANOSLEEP.SYNCS 0x989680 ;  /* 0x009896800000895d */ /* 0x004fea0003900000 */
[----:B------:R-:W2:Y:S02]  /*7710*/  @!P0 SYNCS.PHASECHK.TRANS64 P0, [R0+URZ], R3 ;  /* 0x00000003000085a7 */ /* 0x000ea400080010ff */
[----:B--2---:R-:W-:Y:S05]  /*7720*/  @!P0 BRA `(.L_x_180) ;  /* 0xfffffffc00f08947 */ /* 0x004fea000383ffff */
[----:B------:R-:W-:Y:S05]  /*7730*/  BRA `(.L_x_181) ;  /* 0xffffffc800fc7947 */ /* 0x000fea000383ffff */
.L_x_82:
[----:B-1----:R-:W-:-:S07]  /*7740*/  MOV R0, UR7 ;  /* 0x0000000700007c02 */ /* 0x002fce0008000f00 */
.L_x_182:
[----:B-1----:R1:W2:Y:S02]  /*7750*/  SYNCS.PHASECHK.TRANS64.TRYWAIT P0, [R0+URZ], R2 ;  /* 0x00000002000075a7 */ /* 0x0022a400080011ff */
[----:B--2---:R-:W-:Y:S05]  /*7760*/  @!P0 NANOSLEEP.SYNCS 0x989680 ;  /* 0x009896800000895d */ /* 0x004fea0003900000 */
[----:B------:R-:W2:Y:S02]  /*7770*/  @!P0 SYNCS.PHASECHK.TRANS64 P0, [R0+URZ], R2 ;  /* 0x00000002000085a7 */ /* 0x000ea400080010ff */
[----:B--2---:R-:W-:Y:S05]  /*7780*/  @!P0 BRA `(.L_x_182) ;  /* 0xfffffffc00f08947 */ /* 0x004fea000383ffff */
[----:B------:R-:W-:Y:S05]  /*7790*/  BRA `(.L_x_183) ;  /* 0xffffffcc00087947 */ /* 0x000fea000383ffff */
.L_x_87:
[----:B--2---:R2:W3:Y:S02]  /*77a0*/  SYNCS.PHASECHK.TRANS64.TRYWAIT P0, [R0+URZ+0x190], R2 ;  /* 0x00019002000075a7 */ /* 0x0044e400080011ff */
[----:B---3--:R-:W-:Y:S05]  /*77b0*/  @!P0 NANOSLEEP.SYNCS 0x989680 ;  /* 0x009896800000895d */ /* 0x008fea0003900000 */
[----:B------:R-:W3:Y:S02]  /*77c0*/  @!P0 SYNCS.PHASECHK.TRANS64 P0, [R0+URZ+0x190], R2 ;  /* 0x00019002000085a7 */ /* 0x000ee400080010ff */
[----:B---3--:R-:W-:Y:S05]  /*77d0*/  @!P0 BRA `(.L_x_87) ;  /* 0xfffffffc00f08947 */ /* 0x008fea000383ffff */
[----:B------:R-:W-:Y:S05]  /*77e0*/  BRA `(.L_x_184) ;  /* 0xffffffd000007947 */ /* 0x000fea000383ffff */
.L_x_90:
[----:B------:R-:W-:Y:S07]  /*77f0*/  MOV R0, UR7 ;  /* 0x0000000700007c02 */ /* 0x000fee0008000f00 */
.L_x_185:
[----:B--2---:R2:W3:Y:S02]  /*7800*/  SYNCS.PHASECHK.TRANS64.TRYWAIT P0, [R0+URZ+0x188], R2 ;  /* 0x00018802000075a7 */ /* 0x0044e400080011ff */
[----:B---3--:R-:W-:Y:S05]  /*7810*/  @!P0 NANOSLEEP.SYNCS 0x989680 ;  /* 0x009896800000895d */ /* 0x008fea0003900000 */
[----:B------:R-:W3:Y:S02]  /*7820*/  @!P0 SYNCS.PHASECHK.TRANS64 P0, [R0+URZ+0x188], R2 ;  /* 0x00018802000085a7 */ /* 0x000ee400080010ff */
[----:B---3--:R-:W-:Y:S05]  /*7830*/  @!P0 BRA `(.L_x_185) ;  /* 0xfffffffc00f08947 */ /* 0x008fea000383ffff */
[----:B------:R-:W-:Y:S05]  /*7840*/  BRA `(.L_x_89) ;  /* 0xffffffd000e87947 */ /* 0x000fea000383ffff */
.L_x_93:
[----:B------:R-:W-:Y:S07]  /*7850*/  MOV R0, UR13 ;  /* 0x0000000d00007c02 */ /* 0x000fee0008000f00 */
.L_x_186:
[----:B-1----:R1:W2:Y:S02]  /*7860*/  SYNCS.PHASECHK.TRANS64.TRYWAIT P2, [R0+URZ+0x170], R29 ;  /* 0x0001701d000075a7 */ /* 0x0022a400080411ff */
[----:B--2---:R-:W-:Y:S05]  /*7870*/  @!P2 NANOSLEEP.SYNCS 0x989680 ;  /* 0x009896800000a95d */ /* 0x004fea0003900000 */
[----:B------:R-:W2:Y:S02]  /*7880*/  @!P2 SYNCS.PHASECHK.TRANS64 P2, [R0+URZ+0x170], R29 ;  /* 0x0001701d0000a5a7 */ /* 0x000ea400080410ff */
[----:B--2---:R-:W-:Y:S05]  /*7890*/  @!P2 BRA `(.L_x_186) ;  /* 0xfffffffc00f0a947 */ /* 0x004fea000383ffff */
[----:B------:R-:W-:Y:S05]  /*78a0*/  BRA `(.L_x_187) ;  /* 0xffffffd400847947 */ /* 0x000fea000383ffff */
.L_x_95:
[----:B------:R-:W-:-:S07]  /*78b0*/  MOV R0, UR4 ;  /* 0x0000000400007c02 */ /* 0x000fce0008000f00 */
.L_x_188:
[----:B-1----:R1:W3:Y:S02]  /*78c0*/  SYNCS.PHASECHK.TRANS64.TRYWAIT P0, [R0+URZ], R2 ;  /* 0x00000002000075a7 */ /* 0x0022e400080011ff */
[----:B---3--:R-:W-:Y:S05]  /*78d0*/  @!P0 NANOSLEEP.SYNCS 0x989680 ;  /* 0x009896800000895d */ /* 0x008fea0003900000 */
[----:B------:R-:W3:Y:S02]  /*78e0*/  @!P0 SYNCS.PHASECHK.TRANS64 P0, [R0+URZ], R2 ;  /* 0x00000002000085a7 */ /* 0x000ee400080010ff */
[----:B---3--:R-:W-:Y:S05]  /*78f0*/  @!P0 BRA `(.L_x_188) ;  /* 0xfffffffc00f08947 */ /* 0x008fea000383ffff */
[----:B------:R-:W-:Y:S05]  /*7900*/  BRA `(.L_x_189) ;  /* 0xffffffd800207947 */ /* 0x000fea000383ffff */
.L_x_97:
[----:B--2---:R2:W4:Y:S02]  /*7910*/  SYNCS.PHASECHK.TRANS64.TRYWAIT P0, [R0+URZ+0x190], R2 ;  /* 0x00019002000075a7 */ /* 0x00452400080011ff */
[----:B----4-:R-:W-:Y:S05]  /*7920*/  @!P0 NANOSLEEP.SYNCS 0x989680 ;  /* 0x009896800000895d */ /* 0x010fea0003900000 */
[----:B------:R-:W4:Y:S02]  /*7930*/  @!P0 SYNCS.PHASECHK.TRANS64 P0, [R0+URZ+0x190], R2 ;  /* 0x00019002000085a7 */ /* 0x000f2400080010ff */
[----:B----4-:R-:W-:Y:S05]  /*7940*/  @!P0 BRA `(.L_x_97) ;  /* 0xfffffffc00f08947 */ /* 0x010fea000383ffff */
[----:B------:R-:W-:Y:S05]  /*7950*/  BRA `(.L_x_190) ;  /* 0xffffffdc00087947 */ /* 0x000fea000383ffff */
.L_x_107:
[----:B-1----:R1:W2:Y:S02]  /*7960*/  SYNCS.PHASECHK.TRANS64.TRYWAIT P1, [R3+URZ+0x160], R4 ;  /* 0x00016004030075a7 */ /* 0x0022a400080211ff */
[----:B--2---:R-:W-:Y:S05]  /*7970*/  @!P1 NANOSLEEP.SYNCS 0x989680 ;  /* 0x009896800000995d */ /* 0x004fea0003900000 */
[----:B------:R-:W2:Y:S02]  /*7980*/  @!P1 SYNCS.PHASECHK.TRANS64 P1, [R3+URZ+0x160], R4 ;  /* 0x00016004030095a7 */ /* 0x000ea400080210ff */
[----:B--2---:R-:W-:Y:S05]  /*7990*/  @!P1 BRA `(.L_x_107) ;  /* 0xfffffffc00f09947 */ /* 0x004fea000383ffff */
[----:B------:R-:W-:Y:S05]  /*79a0*/  BRA `(.L_x_106) ;  /* 0xffffffe400e87947 */ /* 0x000fea000383ffff */
.L_x_109:
[----:B----4-:R4:W1:Y:S02]  /*79b0*/  SYNCS.PHASECHK.TRANS64.TRYWAIT P1, [R67+URZ+0x1b0], R5 ;  /* 0x0001b005430075a7 */ /* 0x01086400080211ff */
[----:B-1----:R-:W-:Y:S05]  /*79c0*/  @!P1 NANOSLEEP.SYNCS 0x989680 ;  /* 0x009896800000995d */ /* 0x002fea0003900000 */
[----:B------:R-:W1:Y:S02]  /*79d0*/  @!P1 SYNCS.PHASECHK.TRANS64 P1, [R67+URZ+0x1b0], R5 ;  /* 0x0001b005430095a7 */ /* 0x000e6400080210ff */
[----:B-1----:R-:W-:Y:S05]  /*79e0*/  @!P1 BRA `(.L_x_109) ;  /* 0xfffffffc00f09947 */ /* 0x002fea000383ffff */
[----:B------:R-:W-:Y:S05]  /*79f0*/  BRA `(.L_x_108) ;  /* 0xffffffe800007947 */ /* 0x000fea000383ffff */
        .weak           $__internal_0_$__cuda_sm10x_tcgen05_guardrail_trap_col_being_dealloced_not_returned_by_alloc
        .type           $__internal_0_$__cuda_sm10x_tcgen05_guardrail_trap_col_being_dealloced_not_returned_by_alloc,@function
        .size           $__internal_0_$__cuda_sm10x_tcgen05_guardrail_trap_col_being_dealloced_not_returned_by_alloc,($__internal_1_$__cuda_sm10x_tcgen05_guardrail_trap_phase_invalid_during_alloc - $__internal_0_$__cuda_sm10x_tcgen05_guardrail_trap_col_being_dealloced_not_returned_by_alloc)
$__internal_0_$__cuda_sm10x_tcgen05_guardrail_trap_col_being_dealloced_not_returned_by_alloc:
[----:B------:R-:W-:Y:S05]  /*7a00*/  BPT.TRAP 0x1 ;  /* 0x000000040000795c */ /* 0x000fea0000300000 */
[----:B------:R-:W-:-:S04]  /*7a10*/  HFMA2 R3, -RZ, RZ, 0, 0 ;  /* 0x00000000ff037431 */ /* 0x000fc800000001ff */
[----:B------:R-:W-:Y:S05]  /*7a20*/  RET.REL.NODEC R2 `(_ZN7cutlass13device_kernelINS_4gemm6kernel13GemmUniversalIN4cute5tupleIJiiiiEEENS1_10collective13CollectiveMmaINS1_35MainloopSm100TmaUmmaWarpSpecializedILi22ELi2ELi4ENS5_IJNS4_1CILi1EEESB_SB_EEEEENS5_IJNSA_ILi64EEENSA_ILi16EEESE_EEENS_6half_tENS5_IJlSB_lEEESH_SI_NS4_8TiledMMAINS4_8MMA_AtomIJNS4_20SM100_MMA_F16BF16_SSISH_SH_fLi64ELi16ELNS4_4UMMA5MajorE0ELSN_0ELNSM_7ScaleInE0ELSO_0EEEEEENS4_6LayoutISC_NS5_IJNSA_ILi0EEESS_SS_EEEEENS5_IJNS4_10UnderscoreESV_SV_EEEEENS4_13SM90_TMA_LOADENS4_14ComposedLayoutINS4_7SwizzleILi3ELi4ELi3EEENS4_18smem_ptr_flag_bitsILi16EEENSR_INS5_IJNSA_ILi8EEESE_EEENS5_IJSE_SB_EEEEEEEvNS4_8identityESY_S18_vS19_EENS_8epilogue10collective18CollectiveEpilogueINS1B_23Sm100TmaWarpSpecializedILi2ELi1ELi8ELb1ELb0EEEJSG_NS5_IJNSR_ISE_SB_EENSR_ISF_SB_EEEEESH_SI_SH_SI_NS1B_6fusion15FusionCallbacksIS1F_NS1J_17LinearCombinationISH_fSH_fLNS_15FloatRoundStyleE2EEESG_S1I_JEEENS4_5SM1004TMEM4LOAD26SM100_TMEM_LOAD_16dp256b2xESY_NSZ_INS10_ILi1ELi4ELi3EEES13_NSR_INS5_IJS14_SF_EEENS5_IJSF_SB_EEEEEEENS4_17SM75_U32x4_LDSM_NENS4_14SM90_TMA_STOREES1X_NS4_17SM90_U32x4_STSM_NENS4_39AutoVectorizingCopyWithAssumedAlignmentILi128EEEEEEvvEEEEvNT_6ParamsE) ;  /* 0xffffff8402747950 */ /* 0x000fea0003c3ffff */
        .weak           $__internal_1_$__cuda_sm10x_tcgen05_guardrail_trap_phase_invalid_during_alloc
        .type           $__internal_1_$__cuda_sm10x_tcgen05_guardrail_trap_phase_invalid_during_alloc,@function
        .size           $__internal_1_$__cuda_sm10x_tcgen05_guardrail_trap_phase_invalid_during_alloc,($__internal_2_$__cuda_sm10x_tcgen05_guardrail_trap_unallocated_columns_being_dealloced - $__internal_1_$__cuda_sm10x_tcgen05_guardrail_trap_phase_invalid_during_alloc)
$__internal_1_$__cuda_sm10x_tcgen05_guardrail_trap_phase_invalid_during_alloc:
[----:B------:R-:W-:Y:S05]  /*7a30*/  BPT.TRAP 0x1 ;  /* 0x000000040000795c */ /* 0x000fea0000300000 */
[----:B------:R-:W-:-:S04]  /*7a40*/  MOV R3, 0x0 ;  /* 0x0000000000037802 */ /* 0x000fc80000000f00 */
[----:B------:R-:W-:Y:S05]  /*7a50*/  RET.REL.NODEC R2 `(_ZN7cutlass13device_kernelINS_4gemm6kernel13GemmUniversalIN4cute5tupleIJiiiiEEENS1_10collective13CollectiveMmaINS1_35MainloopSm100TmaUmmaWarpSpecializedILi22ELi2ELi4ENS5_IJNS4_1CILi1EEESB_SB_EEEEENS5_IJNSA_ILi64EEENSA_ILi16EEESE_EEENS_6half_tENS5_IJlSB_lEEESH_SI_NS4_8TiledMMAINS4_8MMA_AtomIJNS4_20SM100_MMA_F16BF16_SSISH_SH_fLi64ELi16ELNS4_4UMMA5MajorE0ELSN_0ELNSM_7ScaleInE0ELSO_0EEEEEENS4_6LayoutISC_NS5_IJNSA_ILi0EEESS_SS_EEEEENS5_IJNS4_10UnderscoreESV_SV_EEEEENS4_13SM90_TMA_LOADENS4_14ComposedLayoutINS4_7SwizzleILi3ELi4ELi3EEENS4_18smem_ptr_flag_bitsILi16EEENSR_INS5_IJNSA_ILi8EEESE_EEENS5_IJSE_SB_EEEEEEEvNS4_8identityESY_S18_vS19_EENS_8epilogue10collective18CollectiveEpilogueINS1B_23Sm100TmaWarpSpecializedILi2ELi1ELi8ELb1ELb0EEEJSG_NS5_IJNSR_ISE_SB_EENSR_ISF_SB_EEEEESH_SI_SH_SI_NS1B_6fusion15FusionCallbacksIS1F_NS1J_17LinearCombinationISH_fSH_fLNS_15FloatRoundStyleE2EEESG_S1I_JEEENS4_5SM1004TMEM4LOAD26SM100_TMEM_LOAD_16dp256b2xESY_NSZ_INS10_ILi1ELi4ELi3EEES13_NSR_INS5_IJS14_SF_EEENS5_IJSF_SB_EEEEEEENS4_17SM75_U32x4_LDSM_NENS4_14SM90_TMA_STOREES1X_NS4_17SM90_U32x4_STSM_NENS4_39AutoVectorizingCopyWithAssumedAlignmentILi128EEEEEEvvEEEEvNT_6ParamsE) ;  /* 0xffffff8402687950 */ /* 0x000fea0003c3ffff */
        .weak           $__internal_2_$__cuda_sm10x_tcgen05_guardrail_trap_unallocated_columns_being_dealloced
        .type           $__internal_2_$__cuda_sm10x_tcgen05_guardrail_trap_unallocated_columns_being_dealloced,@function
        .size           $__internal_2_$__cuda_sm10x_tcgen05_guardrail_trap_unallocated_columns_being_dealloced,(.L_x_192 - $__internal_2_$__cuda_sm10x_tcgen05_guardrail_trap_unallocated_columns_being_dealloced)
$__internal_2_$__cuda_sm10x_tcgen05_guardrail_trap_unallocated_columns_being_dealloced:
[----:B------:R-:W-:Y:S05]  /*7a60*/  BPT.TRAP 0x1 ;  /* 0x000000040000795c */ /* 0x000fea0000300000 */
[----:B------:R-:W-:-:S04]  /*7a70*/  HFMA2 R3, -RZ, RZ, 0, 0 ;  /* 0x00000000ff037431 */ /* 0x000fc800000001ff */
[----:B------:R-:W-:Y:S05]  /*7a80*/  RET.REL.NODEC R2 `(_ZN7cutlass13device_kernelINS_4gemm6kernel13GemmUniversalIN4cute5tupleIJiiiiEEENS1_10collective13CollectiveMmaINS1_35MainloopSm100TmaUmmaWarpSpecializedILi22ELi2ELi4ENS5_IJNS4_1CILi1EEESB_SB_EEEEENS5_IJNSA_ILi64EEENSA_ILi16EEESE_EEENS_6half_tENS5_IJlSB_lEEESH_SI_NS4_8TiledMMAINS4_8MMA_AtomIJNS4_20SM100_MMA_F16BF16_SSISH_SH_fLi64ELi16ELNS4_4UMMA5MajorE0ELSN_0ELNSM_7ScaleInE0ELSO_0EEEEEENS4_6LayoutISC_NS5_IJNSA_ILi0EEESS_SS_EEEEENS5_IJNS4_10UnderscoreESV_SV_EEEEENS4_13SM90_TMA_LOADENS4_14ComposedLayoutINS4_7SwizzleILi3ELi4ELi3EEENS4_18smem_ptr_flag_bitsILi16EEENSR_INS5_IJNSA_ILi8EEESE_EEENS5_IJSE_SB_EEEEEEEvNS4_8identityESY_S18_vS19_EENS_8epilogue10collective18CollectiveEpilogueINS1B_23Sm100TmaWarpSpecializedILi2ELi1ELi8ELb1ELb0EEEJSG_NS5_IJNSR_ISE_SB_EENSR_ISF_SB_EEEEESH_SI_SH_SI_NS1B_6fusion15FusionCallbacksIS1F_NS1J_17LinearCombinationISH_fSH_fLNS_15FloatRoundStyleE2EEESG_S1I_JEEENS4_5SM1004TMEM4LOAD26SM100_TMEM_LOAD_16dp256b2xESY_NSZ_INS10_ILi1ELi4ELi3EEES13_NSR_INS5_IJS14_SF_EEENS5_IJSF_SB_EEEEEEENS4_17SM75_U32x4_LDSM_NENS4_14SM90_TMA_STOREES1X_NS4_17SM90_U32x4_STSM_NENS4_39AutoVectorizingCopyWithAssumedAlignmentILi128EEEEEEvvEEEEvNT_6ParamsE) ;  /* 0xffffff84025c7950 */ /* 0x000fea0003c3ffff */
.L_x_191:
[----:B------:R-:W-:-:S00]  /*7a90*/  BRA `(.L_x_191) ;  /* 0xfffffffc00fc7947 */ /* 0x000fc0000383ffff */
[----:B------:R-:W-:-:S00]  /*7aa0*/  NOP ;  /* 0x0000000000007918 */ /* 0x000fc00000000000 */
        /* <DEDUP_REMOVED lines=13> */
.L_x_192:


//--------------------- .nv.global.init           --------------------------
	.section	.nv.global.init,"aw",@progbits
.nv.global.init:
	.type		$str$27,@object
	.size		$str$27,($str$28 - $str$27)
$str$27:
        /*0000*/ 	.byte	0x28, 0x61, 0x64, 0x64, 0x72, 0x65, 0x73, 0x73, 0x20, 0x26, 0x20, 0x6d, 0x61, 0x73, 0x6b, 0x29
        /*0010*/ 	.byte	0x20, 0x3d, 0x3d, 0x20, 0x30, 0x00
	.type		$str$28,@object
	.size		$str$28,($str$26 - $str$28)
$str$28:
        /*0016*/ 	.byte	0x2f, 0x74, 0x6d, 0x70, 0x2f, 0x63, 0x75, 0x74, 0x6c, 0x61, 0x73, 0x73, 0x5f, 0x73, 0x77, 0x65
        /*0026*/ 	.byte	0x65, 0x70, 0x5f, 0x73, 0x72, 0x63, 0x2f, 0x69, 0x6e, 0x63, 0x6c, 0x75, 0x64, 0x65, 0x2f, 0x63
        /*0036*/ 	.byte	0x75, 0x74, 0x65, 0x2f, 0x70, 0x6f, 0x69, 0x6e, 0x74, 0x65, 0x72, 0x5f, 0x66, 0x6c, 0x61, 0x67
        /*0046*/ 	.byte	0x67, 0x65, 0x64, 0x2e, 0x68, 0x70, 0x70, 0x00
	.type		$str$26,@object
	.size		$str$26,($str$25 - $str$26)
$str$26:
        /*004e*/ 	.byte	0x2f, 0x74, 0x6d, 0x70, 0x2f, 0x63, 0x75, 0x74, 0x6c, 0x61, 0x73, 0x73, 0x5f, 0x73, 0x77, 0x65
        /*005e*/ 	.byte	0x65, 0x70, 0x5f, 0x73, 0x72, 0x63, 0x2f, 0x69, 0x6e, 0x63, 0x6c, 0x75, 0x64, 0x65, 0x2f, 0x63
        /*006e*/ 	.byte	0x75, 0x74, 0x65, 0x2f, 0x61, 0x74, 0x6f, 0x6d, 0x2f, 0x63, 0x6f, 0x70, 0x79, 0x5f, 0x74, 0x72
        /*007e*/ 	.byte	0x61, 0x69, 0x74, 0x73, 0x5f, 0x73, 0x6d, 0x31, 0x30, 0x30, 0x2e, 0x68, 0x70, 0x70, 0x00
	.type		$str$25,@object
	.size		$str$25,(__unnamed_1 - $str$25)
$str$25:
        /*008d*/ 	.byte	0x28, 0x28, 0x75, 0x69, 0x6e, 0x74, 0x33, 0x32, 0x5f, 0x74, 0x28, 0x74, 0x68, 0x72, 0x65, 0x61
        /*009d*/ 	.byte	0x64, 0x49, 0x64, 0x78, 0x2e, 0x78, 0x29, 0x20, 0x2f, 0x20, 0x33, 0x32, 0x29, 0x20, 0x25, 0x20
        /*00ad*/ 	.byte	0x34, 0x29, 0x20, 0x3d, 0x3d, 0x20, 0x28, 0x28, 0x28, 0x74, 0x6d, 0x65, 0x6d, 0x5f, 0x61, 0x64
        /*00bd*/ 	.byte	0x64, 0x72, 0x20, 0x3e, 0x3e, 0x20, 0x31, 0x36, 0x29, 0x20, 0x2f, 0x20, 0x33, 0x32, 0x29, 0x20
        /*00cd*/ 	.byte	0x25, 0x20, 0x34, 0x29, 0x00
	.type		__unnamed_1,@object
	.size		__unnamed_1,(__unnamed_2 - __unnamed_1)
__unnamed_1:
        /*00d2*/ 	.byte	0x61, 0x75, 0x74, 0x6f, 0x20, 0x63, 0x75, 0x74, 0x65, 0x3a, 0x3a, 0x61, 0x73, 0x5f, 0x70, 0x6f
        /* <DEDUP_REMOVED lines=24> */
        /*0262*/ 	.byte	0x3e, 0x3e, 0x3e, 0x5d, 0x00
	.type		__unnamed_2,@object
	.size		__unnamed_2,(.L_2 - __unnamed_2)
__unnamed_2:
        /* <DEDUP_REMOVED lines=42> */
        /*0507*/ 	.byte	0x3e, 0x5d, 0x00
.L_2:


//--------------------- .nv.shared._ZN7cutlass13device_kernelINS_4gemm6kernel13GemmUniversalIN4cute5tupleIJiiiiEEENS1_10collective13CollectiveMmaINS1_35MainloopSm100TmaUmmaWarpSpecializedILi22ELi2ELi4ENS5_IJNS4_1CILi1EEESB_SB_EEEEENS5_IJNSA_ILi64EEENSA_ILi16EEESE_EEENS_6half_tENS5_IJlSB_lEEESH_SI_NS4_8TiledMMAINS4_8MMA_AtomIJNS4_20SM100_MMA_F16BF16_SSISH_SH_fLi64ELi16ELNS4_4UMMA5MajorE0ELSN_0ELNSM_7ScaleInE0ELSO_0EEEEEENS4_6LayoutISC_NS5_IJNSA_ILi0EEESS_SS_EEEEENS5_IJNS4_10UnderscoreESV_SV_EEEEENS4_13SM90_TMA_LOADENS4_14ComposedLayoutINS4_7SwizzleILi3ELi4ELi3EEENS4_18smem_ptr_flag_bitsILi16EEENSR_INS5_IJNSA_ILi8EEESE_EEENS5_IJSE_SB_EEEEEEEvNS4_8identityESY_S18_vS19_EENS_8epilogue10collective18CollectiveEpilogueINS1B_23Sm100TmaWarpSpecializedILi2ELi1ELi8ELb1ELb0EEEJSG_NS5_IJNSR_ISE_SB_EENSR_ISF_SB_EEEEESH_SI_SH_SI_NS1B_6fusion15FusionCallbacksIS1F_NS1J_17LinearCombinationISH_fSH_fLNS_15FloatRoundStyleE2EEESG_S1I_JEEENS4_5SM1004TMEM4LOAD26SM100_TMEM_LOAD_16dp256b2xESY_NSZ_INS10_ILi1ELi4ELi3EEES13_NSR_INS5_IJS14_SF_EEENS5_IJSF_SB_EEEEEEENS4_17SM75_U32x4_LDSM_NENS4_14SM90_TMA_STOREES1X_NS4_17SM90_U32x4_STSM_NENS4_39AutoVectorizingCopyWithAssumedAlignmentILi128EEEEEEvvEEEEvNT_6ParamsE --------------------------
	.section	.nv.shared._ZN7cutlass13device_kernelINS_4gemm6kernel13GemmUniversalIN4cute5tupleIJiiiiEEENS1_10collective13CollectiveMmaINS1_35MainloopSm100TmaUmmaWarpSpecializedILi22ELi2ELi4ENS5_IJNS4_1CILi1EEESB_SB_EEEEENS5_IJNSA_ILi64EEENSA_ILi16EEESE_EEENS_6half_tENS5_IJlSB_lEEESH_SI_NS4_8TiledMMAINS4_8MMA_AtomIJNS4_20SM100_MMA_F16BF16_SSISH_SH_fLi64ELi16ELNS4_4UMMA5MajorE0ELSN_0ELNSM_7ScaleInE0ELSO_0EEEEEENS4_6LayoutISC_NS5_IJNSA_ILi0EEESS_SS_EEEEENS5_IJNS4_10UnderscoreESV_SV_EEEEENS4_13SM90_TMA_LOADENS4_14ComposedLayoutINS4_7SwizzleILi3ELi4ELi3EEENS4_18smem_ptr_flag_bitsILi16EEENSR_INS5_IJNSA_ILi8EEESE_EEENS5_IJSE_SB_EEEEEEEvNS4_8identityESY_S18_vS19_EENS_8epilogue10collective18CollectiveEpilogueINS1B_23Sm100TmaWarpSpecializedILi2ELi1ELi8ELb1ELb0EEEJSG_NS5_IJNSR_ISE_SB_EENSR_ISF_SB_EEEEESH_SI_SH_SI_NS1B_6fusion15FusionCallbacksIS1F_NS1J_17LinearCombinationISH_fSH_fLNS_15FloatRoundStyleE2EEESG_S1I_JEEENS4_5SM1004TMEM4LOAD26SM100_TMEM_LOAD_16dp256b2xESY_NSZ_INS10_ILi1ELi4ELi3EEES13_NSR_INS5_IJS14_SF_EEENS5_IJSF_SB_EEEEEEENS4_17SM75_U32x4_LDSM_NENS4_14SM90_TMA_STOREES1X_NS4_17SM90_U32x4_STSM_NENS4_39AutoVectorizingCopyWithAssumedAlignmentILi128EEEEEEvvEEEEvNT_6ParamsE,"aw",@nobits
	.sectionflags	@""
	.align	16
	.zero		1024


//--------------------- .nv.shared.reserved.0     --------------------------
	.section	.nv.shared.reserved.0,"aw",@nobits
	.weak		__nv_reservedSMEM_offset_0_alias
	.size		__nv_reservedSMEM_offset_0_alias, 0, 64
	.other		__nv_reservedSMEM_offset_0_alias,@"STO_CUDA_RESERVED_SHARED STV_DEFAULT"
__nv_reservedSMEM_offset_0_alias:
	.zero		0
.nv.shared.reserved.0:
	.zero		64
	.weak		__nv_reservedSMEM_tcgen05_partition
	.type		__nv_reservedSMEM_tcgen05_partition,@object
	.size		__nv_reservedSMEM_tcgen05_partition,(.L_0 - __nv_reservedSMEM_tcgen05_partition)
__nv_reservedSMEM_tcgen05_partition:
	.zero		32
.L_0:


//--------------------- .nv.global                --------------------------
	.section	.nv.global,"aw",@nobits
.nv.global:
	.type		_ZN39_INTERNAL_b782760e_4_k_cu_2c40b3b7_28104cute1_E,@object
	.size		_ZN39_INTERNAL_b782760e_4_k_cu_2c40b3b7_28104cute1_E,(_ZN39_INTERNAL_b782760e_4_k_cu_2c40b3b7_28104cuda3std3__45__cpo6cbeginE - _ZN39_INTERNAL_b782760e_4_k_cu_2c40b3b7_28104cute1_E)
_ZN39_INTERNAL_b782760e_4_k_cu_2c40b3b7_28104cute1_E:
	.zero		1
	.type		_ZN39_INTERNAL_b782760e_4_k_cu_2c40b3b7_28104cuda3std3__45__cpo6cbeginE,@object
	.size		_ZN39_INTERNAL_b782760e_4_k_cu_2c40b3b7_28104cuda3std3__45__cpo6cbeginE,(_ZN39_INTERNAL_b782760e_4_k_cu_2c40b3b7_28104cuda3std3__48in_placeE - _ZN39_INTERNAL_b782760e_4_k_cu_2c40b3b7_28104cuda3std3__45__cpo6cbeginE)
_ZN39_INTERNAL_b782760e_4_k_cu_2c40b3b7_28104cuda3std3__45__cpo6cbeginE:
	.zero		1
	.type		_ZN39_INTERNAL_b782760e_4_k_cu_2c40b3b7_28104cuda3std3__48in_placeE,@object
	.size		_ZN39_INTERNAL_b782760e_4_k_cu_2c40b3b7_28104cuda3std3__48in_placeE,(_ZN39_INTERNAL_b782760e_4_k_cu_2c40b3b7_28104cuda3std6ranges3__45__cpo9iter_moveE - _ZN39_INTERNAL_b782760e_4_k_cu_2c40b3b7_28104cuda3std3__48in_placeE)
_ZN39_INTERNAL_b782760e_4_k_cu_2c40b3b7_28104cuda3std3__48in_placeE:
	.zero		1
	.type		_ZN39_INTERNAL_b782760e_4_k_cu_2c40b3b7_28104cuda3std6ranges3__45__cpo9iter_moveE,@object
	.size		_ZN39_INTERNAL_b782760e_4_k_cu_2c40b3b7_28104cuda3std6ranges3__45__cpo9iter_moveE,(_ZN39_INTERNAL_b782760e_4_k_cu_2c40b3b7_28104cuda3std3__45__cpo5beginE - _ZN39_INTERNAL_b782760e_4_k_cu_2c40b3b7_28104cuda3std6ranges3__45__cpo9iter_moveE)
_ZN39_INTERNAL_b782760e_4_k_cu_2c40b3b7_28104cuda3std6ranges3__45__cpo9iter_moveE:
	.zero		1
	.type		_ZN39_INTERNAL_b782760e_4_k_cu_2c40b3b7_28104cuda3std3__45__cpo5beginE,@object
	.size		_ZN39_INTERNAL_b782760e_4_k_cu_2c40b3b7_28104cuda3std3__45__cpo5beginE,(_ZN39_INTERNAL_b782760e_4_k_cu_2c40b3b7_28104cuda3std3__441_GLOBAL__N__b782760e_4_k_cu_2c40b3b7_28106ignoreE - _ZN39_INTERNAL_b782760e_4_k_cu_2c40b3b7_28104cuda3std3__45__cpo5beginE)
_ZN39_INTERNAL_b782760e_4_k_cu_2c40b3b7_28104cuda3std3__45__cpo5beginE:
	.zero		1
	.type		_ZN39_INTERNAL_b782760e_4_k_cu_2c40b3b7_28104cuda3std3__441_GLOBAL__N__b782760e_4_k_cu_2c40b3b7_28106ignoreE,@object
	.size		_ZN39_INTERNAL_b782760e_4_k_cu_2c40b3b7_28104cuda3std3__441_GLOBAL__N__b782760e_4_k_cu_2c40b3b7_28106ignoreE,(_ZN39_INTERNAL_b782760e_4_k_cu_2c40b3b7_28104cute7productE - _ZN39_INTERNAL_b782760e_4_k_cu_2c40b3b7_28104cuda3std3__441_GLOBAL__N__b782760e_4_k_cu_2c40b3b7_28106ignoreE)
_ZN39_INTERNAL_b782760e_4_k_cu_2c40b3b7_28104cuda3std3__441_GLOBAL__N__b782760e_4_k_cu_2c40b3b7_28106ignoreE:
	.zero		1
	.type		_ZN39_INTERNAL_b782760e_4_k_cu_2c40b3b7_28104cute7productE,@object
	.size		_ZN39_INTERNAL_b782760e_4_k_cu_2c40b3b7_28104cute7productE,(_ZN39_INTERNAL_b782760e_4_k_cu_2c40b3b7_28104cuda3std3__45__cpo3endE - _ZN39_INTERNAL_b782760e_4_k_cu_2c40b3b7_28104cute7productE)
_ZN39_INTERNAL_b782760e_4_k_cu_2c40b3b7_28104cute7productE:
	.zero		1
	.type		_ZN39_INTERNAL_b782760e_4_k_cu_2c40b3b7_28104cuda3std3__45__cpo3endE,@object
	.size		_ZN39_INTERNAL_b782760e_4_k_cu_2c40b3b7_28104cuda3std3__45__cpo3endE,(_ZN39_INTERNAL_b782760e_4_k_cu_2c40b3b7_28104cuda3std3__419piecewise_constructE - _ZN39_INTERNAL_b782760e_4_k_cu_2c40b3b7_28104cuda3std3__45__cpo3endE)
_ZN39_INTERNAL_b782760e_4_k_cu_2c40b3b7_28104cuda3std3__45__cpo3endE:
	.zero		1
	.type		_ZN39_INTERNAL_b782760e_4_k_cu_2c40b3b7_28104cuda3std3__419piecewise_constructE,@object
	.size		_ZN39_INTERNAL_b782760e_4_k_cu_2c40b3b7_28104cuda3std3__419piecewise_constructE,(_ZN39_INTERNAL_b782760e_4_k_cu_2c40b3b7_28104cuda3std3__45__cpo4cendE - _ZN39_INTERNAL_b782760e_4_k_cu_2c40b3b7_28104cuda3std3__419piecewise_constructE)
_ZN39_INTERNAL_b782760e_4_k_cu_2c40b3b7_28104cuda3std3__419piecewise_constructE:
	.zero		1
	.type		_ZN39_INTERNAL_b782760e_4_k_cu_2c40b3b7_28104cuda3std3__45__cpo4cendE,@object
	.size		_ZN39_INTERNAL_b782760e_4_k_cu_2c40b3b7_28104cuda3std3__45__cpo4cendE,(_ZN39_INTERNAL_b782760e_4_k_cu_2c40b3b7_28104cuda3std6ranges3__45__cpo4swapE - _ZN39_INTERNAL_b782760e_4_k_cu_2c40b3b7_28104cuda3std3__45__cpo4cendE)
_ZN39_INTERNAL_b782760e_4_k_cu_2c40b3b7_28104cuda3std3__45__cpo4cendE:
	.zero		1
	.type		_ZN39_INTERNAL_b782760e_4_k_cu_2c40b3b7_28104cuda3std6ranges3__45__cpo4swapE,@object
	.size		_ZN39_INTERNAL_b782760e_4_k_cu_2c40b3b7_28104cuda3std6ranges3__45__cpo4swapE,(.L_10 - _ZN39_INTERNAL_b782760e_4_k_cu_2c40b3b7_28104cuda3std6ranges3__45__cpo4swapE)
_ZN39_INTERNAL_b782760e_4_k_cu_2c40b3b7_28104cuda3std6ranges3__45__cpo4swapE:
	.zero		1
.L_10:


//--------------------- .nv.constant0._ZN7cutlass13device_kernelINS_4gemm6kernel13GemmUniversalIN4cute5tupleIJiiiiEEENS1_10collective13CollectiveMmaINS1_35MainloopSm100TmaUmmaWarpSpecializedILi22ELi2ELi4ENS5_IJNS4_1CILi1EEESB_SB_EEEEENS5_IJNSA_ILi64EEENSA_ILi16EEESE_EEENS_6half_tENS5_IJlSB_lEEESH_SI_NS4_8TiledMMAINS4_8MMA_AtomIJNS4_20SM100_MMA_F16BF16_SSISH_SH_fLi64ELi16ELNS4_4UMMA5MajorE0ELSN_0ELNSM_7ScaleInE0ELSO_0EEEEEENS4_6LayoutISC_NS5_IJNSA_ILi0EEESS_SS_EEEEENS5_IJNS4_10UnderscoreESV_SV_EEEEENS4_13SM90_TMA_LOADENS4_14ComposedLayoutINS4_7SwizzleILi3ELi4ELi3EEENS4_18smem_ptr_flag_bitsILi16EEENSR_INS5_IJNSA_ILi8EEESE_EEENS5_IJSE_SB_EEEEEEEvNS4_8identityESY_S18_vS19_EENS_8epilogue10collective18CollectiveEpilogueINS1B_23Sm100TmaWarpSpecializedILi2ELi1ELi8ELb1ELb0EEEJSG_NS5_IJNSR_ISE_SB_EENSR_ISF_SB_EEEEESH_SI_SH_SI_NS1B_6fusion15FusionCallbacksIS1F_NS1J_17LinearCombinationISH_fSH_fLNS_15FloatRoundStyleE2EEESG_S1I_JEEENS4_5SM1004TMEM4LOAD26SM100_TMEM_LOAD_16dp256b2xESY_NSZ_INS10_ILi1ELi4ELi3EEES13_NSR_INS5_IJS14_SF_EEENS5_IJSF_SB_EEEEEEENS4_17SM75_U32x4_LDSM_NENS4_14SM90_TMA_STOREES1X_NS4_17SM90_U32x4_STSM_NENS4_39AutoVectorizingCopyWithAssumedAlignmentILi128EEEEEEvvEEEEvNT_6ParamsE --------------------------
	.section	.nv.constant0._ZN7cutlass13device_kernelINS_4gemm6kernel13GemmUniversalIN4cute5tupleIJiiiiEEENS1_10collective13CollectiveMmaINS1_35MainloopSm100TmaUmmaWarpSpecializedILi22ELi2ELi4ENS5_IJNS4_1CILi1EEESB_SB_EEEEENS5_IJNSA_ILi64EEENSA_ILi16EEESE_EEENS_6half_tENS5_IJlSB_lEEESH_SI_NS4_8TiledMMAINS4_8MMA_AtomIJNS4_20SM100_MMA_F16BF16_SSISH_SH_fLi64ELi16ELNS4_4UMMA5MajorE0ELSN_0ELNSM_7ScaleInE0ELSO_0EEEEEENS4_6LayoutISC_NS5_IJNSA_ILi0EEESS_SS_EEEEENS5_IJNS4_10UnderscoreESV_SV_EEEEENS4_13SM90_TMA_LOADENS4_14ComposedLayoutINS4_7SwizzleILi3ELi4ELi3EEENS4_18smem_ptr_flag_bitsILi16EEENSR_INS5_IJNSA_ILi8EEESE_EEENS5_IJSE_SB_EEEEEEEvNS4_8identityESY_S18_vS19_EENS_8epilogue10collective18CollectiveEpilogueINS1B_23Sm100TmaWarpSpecializedILi2ELi1ELi8ELb1ELb0EEEJSG_NS5_IJNSR_ISE_SB_EENSR_ISF_SB_EEEEESH_SI_SH_SI_NS1B_6fusion15FusionCallbacksIS1F_NS1J_17LinearCombinationISH_fSH_fLNS_15FloatRoundStyleE2EEESG_S1I_JEEENS4_5SM1004TMEM4LOAD26SM100_TMEM_LOAD_16dp256b2xESY_NSZ_INS10_ILi1ELi4ELi3EEES13_NSR_INS5_IJS14_SF_EEENS5_IJSF_SB_EEEEEEENS4_17SM75_U32x4_LDSM_NENS4_14SM90_TMA_STOREES1X_NS4_17SM90_U32x4_STSM_NENS4_39AutoVectorizingCopyWithAssumedAlignmentILi128EEEEEEvvEEEEvNT_6ParamsE,"a",@progbits
	.sectionflags	@""
	.align	4
.nv.constant0._ZN7cutlass13device_kernelINS_4gemm6kernel13GemmUniversalIN4cute5tupleIJiiiiEEENS1_10collective13CollectiveMmaINS1_35MainloopSm100TmaUmmaWarpSpecializedILi22ELi2ELi4ENS5_IJNS4_1CILi1EEESB_SB_EEEEENS5_IJNSA_ILi64EEENSA_ILi16EEESE_EEENS_6half_tENS5_IJlSB_lEEESH_SI_NS4_8TiledMMAINS4_8MMA_AtomIJNS4_20SM100_MMA_F16BF16_SSISH_SH_fLi64ELi16ELNS4_4UMMA5MajorE0ELSN_0ELNSM_7ScaleInE0ELSO_0EEEEEENS4_6LayoutISC_NS5_IJNSA_ILi0EEESS_SS_EEEEENS5_IJNS4_10UnderscoreESV_SV_EEEEENS4_13SM90_TMA_LOADENS4_14ComposedLayoutINS4_7SwizzleILi3ELi4ELi3EEENS4_18smem_ptr_flag_bitsILi16EEENSR_INS5_IJNSA_ILi8EEESE_EEENS5_IJSE_SB_EEEEEEEvNS4_8identityESY_S18_vS19_EENS_8epilogue10collective18CollectiveEpilogueINS1B_23Sm100TmaWarpSpecializedILi2ELi1ELi8ELb1ELb0EEEJSG_NS5_IJNSR_ISE_SB_EENSR_ISF_SB_EEEEESH_SI_SH_SI_NS1B_6fusion15FusionCallbacksIS1F_NS1J_17LinearCombinationISH_fSH_fLNS_15FloatRoundStyleE2EEESG_S1I_JEEENS4_5SM1004TMEM4LOAD26SM100_TMEM_LOAD_16dp256b2xESY_NSZ_INS10_ILi1ELi4ELi3EEES13_NSR_INS5_IJS14_SF_EEENS5_IJSF_SB_EEEEEEENS4_17SM75_U32x4_LDSM_NENS4_14SM90_TMA_STOREES1X_NS4_17SM90_U32x4_STSM_NENS4_39AutoVectorizingCopyWithAssumedAlignmentILi128EEEEEEvvEEEEvNT_6ParamsE:
	.zero		2944


//--------------------- SYMBOLS --------------------------

	.type		.nv.reservedSmem.offset0,@object
	.size		.nv.reservedSmem.offset0,0x4
	.type		.nv.reservedSmem.cap,@object
	.size		.nv.reservedSmem.cap,0x4
	.type		__assertfail,@function
